// auto-generated by cutlass_sweep.gemm — config: {"arch": "sm_90", "cluster_m": 1, "cluster_n": 1, "dtype": "e4m3", "stages": 4, "tile_k": 128, "tile_m": 64, "tile_n": 128}
#include "cutlass/cutlass.h"
#include "cutlass/gemm/collective/collective_builder.hpp"
#include "cutlass/gemm/device/gemm_universal_adapter.h"
#include "cutlass/gemm/kernel/gemm_universal.hpp"
#include "cutlass/epilogue/collective/collective_builder.hpp"

using ElemA = cutlass::float_e4m3_t;
using ElemB = cutlass::float_e4m3_t;
using ElemCD = cutlass::float_e4m3_t;
using Acc  = float;
using TileShape    = cute::Shape<cute::_64, cute::_128, cute::_128>;
using ClusterShape = cute::Shape<cute::_1, cute::_1, cute::_1>;

using CollectiveEpilogue = typename cutlass::epilogue::collective::CollectiveBuilder<
    cutlass::arch::Sm90, cutlass::arch::OpClassTensorOp,
    TileShape, ClusterShape,
    cutlass::epilogue::collective::EpilogueTileAuto,
    Acc, Acc,
    ElemCD, cutlass::layout::RowMajor, 128 / cutlass::sizeof_bits<ElemCD>::value,
    ElemCD, cutlass::layout::RowMajor, 128 / cutlass::sizeof_bits<ElemCD>::value,
    cutlass::epilogue::collective::EpilogueScheduleAuto
  >::CollectiveOp;

using CollectiveMainloop = typename cutlass::gemm::collective::CollectiveBuilder<
    cutlass::arch::Sm90, cutlass::arch::OpClassTensorOp,
    ElemA, cutlass::layout::RowMajor, 128 / cutlass::sizeof_bits<ElemA>::value,
    ElemB, cutlass::layout::ColumnMajor, 128 / cutlass::sizeof_bits<ElemB>::value,
    Acc,
    TileShape, ClusterShape,
    cutlass::gemm::collective::StageCount<4>,
    cutlass::gemm::collective::KernelScheduleAuto
  >::CollectiveOp;

using GemmKernel = cutlass::gemm::kernel::GemmUniversal<
    cute::Shape<int,int,int,int>,
    CollectiveMainloop,
    CollectiveEpilogue
>;
using Gemm = cutlass::gemm::device::GemmUniversalAdapter<GemmKernel>;

// Force the device kernel symbol into the cubin without needing a host main.
auto* _anchor = &cutlass::device_kernel<GemmKernel>;


// ===== COMPILED SASS (sm_90a) =====

	.target	sm_90a

	.elftype	@"ET_EXEC"


//--------------------- .note.nv.tkinfo           --------------------------
	.section	.note.nv.tkinfo,"",@"SHT_NOTE"
	.sectionflags	@"SHF_NOTE_NV_TKINFO"
	.tkinfo
        /*0018*/ 	.word	0x00000002
        /*0030*/ 	.string	""
        /*0030*/ 	.string	"ptxas"
        /*0030*/ 	.string	"Cuda compilation tools, release 13.0, V13.0.88"
        /*0030*/ 	.string	"Build cuda_13.0.r13.0/compiler.36424714_0"
        /*0030*/ 	.string	"-arch sm_90a -m 64 "



//--------------------- .note.nv.cuinfo           --------------------------
	.section	.note.nv.cuinfo,"",@"SHT_NOTE"
	.sectionflags	@"SHF_NOTE_NV_CUINFO"
        /*0018*/ 	.short	0x0002
        /*001a*/ 	.short	0x005a
        /*001c*/ 	.short	0x0082
	.zero		2


//--------------------- .nv.info                  --------------------------
	.section	.nv.info,"",@"SHT_CUDA_INFO"
	.align	4


	//----- nvinfo : EIATTR_REGCOUNT
	.align		4
        /*0000*/ 	.byte	0x04, 0x2f
        /*0002*/ 	.short	(.L_12 - .L_11)
	.align		4
.L_11:
        /*0004*/ 	.word	index@(_ZN7cutlass13device_kernelINS_4gemm6kernel13GemmUniversalIN4cute5tupleIJiiiiEEENS1_10collective13CollectiveMmaINS1_37MainloopSm90TmaGmmaWarpSpecializedFP8ILi4ENS5_IJNS4_1CILi1EEESB_SB_EEENS1_32KernelTmaWarpSpecializedPingpongEEENS5_IJNSA_ILi64EEENSA_ILi128EEESG_EEENS_12float_e4m3_tENS5_IJlSB_lEEESI_SJ_NS4_8TiledMMAINS4_8MMA_AtomIJNS4_4SM904GMMA31MMA_64x128x32_F32E4M3E4M3_SS_TNILNSN_7ScaleInE1ELSP_1EEEEEENS4_6LayoutISC_NS5_IJNSA_ILi0EEEST_ST_EEEEENS5_IJNS4_10UnderscoreESW_SW_EEEEENS4_13SM90_TMA_LOADENS4_14ComposedLayoutINS4_7SwizzleILi3ELi4ELi3EEENS4_18smem_ptr_flag_bitsILi8EEENSS_INS5_IJNSA_ILi8EEESG_EEENS5_IJSG_SB_EEEEEEEvNS4_8identityESZ_S19_vS1A_EENS_8epilogue10collective6detail29Sm90TmaWarpSpecializedAdapterINS1D_15DefaultEpilogueISI_SJ_SJ_NS1C_6thread17LinearCombinationISI_Li1EffLNS1H_9ScaleType4KindE0ELNS_15FloatRoundStyleE2ESI_EENS1_15EpilogueDefaultEEEEEvvEEEEvNT_6ParamsE)
        /*0008*/ 	.word	0x000000a8


	//----- nvinfo : EIATTR_FRAME_SIZE
	.align		4
.L_12:
        /*000c*/ 	.byte	0x04, 0x11
        /*000e*/ 	.short	(.L_14 - .L_13)
	.align		4
.L_13:
        /*0010*/ 	.word	index@(_ZN7cutlass13device_kernelINS_4gemm6kernel13GemmUniversalIN4cute5tupleIJiiiiEEENS1_10collective13CollectiveMmaINS1_37MainloopSm90TmaGmmaWarpSpecializedFP8ILi4ENS5_IJNS4_1CILi1EEESB_SB_EEENS1_32KernelTmaWarpSpecializedPingpongEEENS5_IJNSA_ILi64EEENSA_ILi128EEESG_EEENS_12float_e4m3_tENS5_IJlSB_lEEESI_SJ_NS4_8TiledMMAINS4_8MMA_AtomIJNS4_4SM904GMMA31MMA_64x128x32_F32E4M3E4M3_SS_TNILNSN_7ScaleInE1ELSP_1EEEEEENS4_6LayoutISC_NS5_IJNSA_ILi0EEEST_ST_EEEEENS5_IJNS4_10UnderscoreESW_SW_EEEEENS4_13SM90_TMA_LOADENS4_14ComposedLayoutINS4_7SwizzleILi3ELi4ELi3EEENS4_18smem_ptr_flag_bitsILi8EEENSS_INS5_IJNSA_ILi8EEESG_EEENS5_IJSG_SB_EEEEEEEvNS4_8identityESZ_S19_vS1A_EENS_8epilogue10collective6detail29Sm90TmaWarpSpecializedAdapterINS1D_15DefaultEpilogueISI_SJ_SJ_NS1C_6thread17LinearCombinationISI_Li1EffLNS1H_9ScaleType4KindE0ELNS_15FloatRoundStyleE2ESI_EENS1_15EpilogueDefaultEEEEEvvEEEEvNT_6ParamsE)
        /*0014*/ 	.word	0x00000000


	//----- nvinfo : EIATTR_MIN_STACK_SIZE
	.align		4
.L_14:
        /*0018*/ 	.byte	0x04, 0x12
        /*001a*/ 	.short	(.L_16 - .L_15)
	.align		4
.L_15:
        /*001c*/ 	.word	index@(_ZN7cutlass13device_kernelINS_4gemm6kernel13GemmUniversalIN4cute5tupleIJiiiiEEENS1_10collective13CollectiveMmaINS1_37MainloopSm90TmaGmmaWarpSpecializedFP8ILi4ENS5_IJNS4_1CILi1EEESB_SB_EEENS1_32KernelTmaWarpSpecializedPingpongEEENS5_IJNSA_ILi64EEENSA_ILi128EEESG_EEENS_12float_e4m3_tENS5_IJlSB_lEEESI_SJ_NS4_8TiledMMAINS4_8MMA_AtomIJNS4_4SM904GMMA31MMA_64x128x32_F32E4M3E4M3_SS_TNILNSN_7ScaleInE1ELSP_1EEEEEENS4_6LayoutISC_NS5_IJNSA_ILi0EEEST_ST_EEEEENS5_IJNS4_10UnderscoreESW_SW_EEEEENS4_13SM90_TMA_LOADENS4_14ComposedLayoutINS4_7SwizzleILi3ELi4ELi3EEENS4_18smem_ptr_flag_bitsILi8EEENSS_INS5_IJNSA_ILi8EEESG_EEENS5_IJSG_SB_EEEEEEEvNS4_8identityESZ_S19_vS1A_EENS_8epilogue10collective6detail29Sm90TmaWarpSpecializedAdapterINS1D_15DefaultEpilogueISI_SJ_SJ_NS1C_6thread17LinearCombinationISI_Li1EffLNS1H_9ScaleType4KindE0ELNS_15FloatRoundStyleE2ESI_EENS1_15EpilogueDefaultEEEEEvvEEEEvNT_6ParamsE)
        /*0020*/ 	.word	0x00000000
.L_16:


//--------------------- .nv.compat                --------------------------
	.section	.nv.compat,"",@"SHT_CUDA_COMPAT_INFO"
	.align	4
        /*0000*/ 	.byte	0x02, 0x09, 0x01, 0x00, 0x02, 0x02, 0x04, 0x00, 0x02, 0x05, 0x05, 0x00, 0x03, 0x07, 0x01, 0x01
        /*0010*/ 	.byte	0x02, 0x03, 0x01, 0x00, 0x02, 0x06, 0x01, 0x00, 0x04, 0x0b, 0x08, 0x00, 0x00, 0x00, 0x00, 0x00
        /*0020*/ 	.byte	0x00, 0x00, 0x00, 0x00


//--------------------- .nv.info._ZN7cutlass13device_kernelINS_4gemm6kernel13GemmUniversalIN4cute5tupleIJiiiiEEENS1_10collective13CollectiveMmaINS1_37MainloopSm90TmaGmmaWarpSpecializedFP8ILi4ENS5_IJNS4_1CILi1EEESB_SB_EEENS1_32KernelTmaWarpSpecializedPingpongEEENS5_IJNSA_ILi64EEENSA_ILi128EEESG_EEENS_12float_e4m3_tENS5_IJlSB_lEEESI_SJ_NS4_8TiledMMAINS4_8MMA_AtomIJNS4_4SM904GMMA31MMA_64x128x32_F32E4M3E4M3_SS_TNILNSN_7ScaleInE1ELSP_1EEEEEENS4_6LayoutISC_NS5_IJNSA_ILi0EEEST_ST_EEEEENS5_IJNS4_10UnderscoreESW_SW_EEEEENS4_13SM90_TMA_LOADENS4_14ComposedLayoutINS4_7SwizzleILi3ELi4ELi3EEENS4_18smem_ptr_flag_bitsILi8EEENSS_INS5_IJNSA_ILi8EEESG_EEENS5_IJSG_SB_EEEEEEEvNS4_8identityESZ_S19_vS1A_EENS_8epilogue10collective6detail29Sm90TmaWarpSpecializedAdapterINS1D_15DefaultEpilogueISI_SJ_SJ_NS1C_6thread17LinearCombinationISI_Li1EffLNS1H_9ScaleType4KindE0ELNS_15FloatRoundStyleE2ESI_EENS1_15EpilogueDefaultEEEEEvvEEEEvNT_6ParamsE --------------------------
	.section	.nv.info._ZN7cutlass13device_kernelINS_4gemm6kernel13GemmUniversalIN4cute5tupleIJiiiiEEENS1_10collective13CollectiveMmaINS1_37MainloopSm90TmaGmmaWarpSpecializedFP8ILi4ENS5_IJNS4_1CILi1EEESB_SB_EEENS1_32KernelTmaWarpSpecializedPingpongEEENS5_IJNSA_ILi64EEENSA_ILi128EEESG_EEENS_12float_e4m3_tENS5_IJlSB_lEEESI_SJ_NS4_8TiledMMAINS4_8MMA_AtomIJNS4_4SM904GMMA31MMA_64x128x32_F32E4M3E4M3_SS_TNILNSN_7ScaleInE1ELSP_1EEEEEENS4_6LayoutISC_NS5_IJNSA_ILi0EEEST_ST_EEEEENS5_IJNS4_10UnderscoreESW_SW_EEEEENS4_13SM90_TMA_LOADENS4_14ComposedLayoutINS4_7SwizzleILi3ELi4ELi3EEENS4_18smem_ptr_flag_bitsILi8EEENSS_INS5_IJNSA_ILi8EEESG_EEENS5_IJSG_SB_EEEEEEEvNS4_8identityESZ_S19_vS1A_EENS_8epilogue10collective6detail29Sm90TmaWarpSpecializedAdapterINS1D_15DefaultEpilogueISI_SJ_SJ_NS1C_6thread17LinearCombinationISI_Li1EffLNS1H_9ScaleType4KindE0ELNS_15FloatRoundStyleE2ESI_EENS1_15EpilogueDefaultEEEEEvvEEEEvNT_6ParamsE,"",@"SHT_CUDA_INFO"
	.sectionflags	@""
	.align	4


	//----- nvinfo : EIATTR_CUDA_API_VERSION
	.align		4
        /*0000*/ 	.byte	0x04, 0x37
        /*0002*/ 	.short	(.L_18 - .L_17)
.L_17:
        /*0004*/ 	.word	0x00000082


	//----- nvinfo : EIATTR_KPARAM_INFO
	.align		4
.L_18:
        /*0008*/ 	.byte	0x04, 0x17
        /*000a*/ 	.short	(.L_20 - .L_19)
.L_19:
        /*000c*/ 	.word	0x00000000
        /*0010*/ 	.short	0x0000
        /*0012*/ 	.short	0x0070
        /*0014*/ 	.byte	0x00, 0xf0, 0x01, 0x10


	//----- nvinfo : EIATTR_SPARSE_MMA_MASK
	.align		4
.L_20:
        /*0018*/ 	.byte	0x03, 0x50
        /*001a*/ 	.short	0x0000


	//----- nvinfo : EIATTR_MAXREG_COUNT
	.align		4
        /*001c*/ 	.byte	0x03, 0x1b
        /*001e*/ 	.short	0x00a8


	//----- nvinfo : EIATTR_NUM_BARRIERS
	.align		4
        /*0020*/ 	.byte	0x02, 0x4c
        /*0022*/ 	.byte	0x01
	.zero		1


	//----- nvinfo : EIATTR_MERCURY_ISA_VERSION
	.align		4
        /*0024*/ 	.byte	0x03, 0x5f
        /*0026*/ 	.short	0x0101


	//----- nvinfo : EIATTR_INT_WARP_WIDE_INSTR_OFFSETS
	.align		4
        /*0028*/ 	.byte	0x04, 0x31
        /*002a*/ 	.short	(.L_22 - .L_21)


	//   ....[0]....
.L_21:
        /*002c*/ 	.word	0x00000470


	//   ....[1]....
        /*0030*/ 	.word	0x00000490


	//   ....[2]....
        /*0034*/ 	.word	0x00000510


	//   ....[3]....
        /*0038*/ 	.word	0x00000520


	//   ....[4]....
        /*003c*/ 	.word	0x00000530


	//   ....[5]....
        /*0040*/ 	.word	0x00000550


	//   ....[6]....
        /*0044*/ 	.word	0x000005b0


	//   ....[7]....
        /*0048*/ 	.word	0x000005d0


	//----- nvinfo : EIATTR_COOP_GROUP_MASK_REGIDS
	.align		4
.L_22:
        /*004c*/ 	.byte	0x04, 0x29
        /*004e*/ 	.short	(.L_24 - .L_23)


	//   ....[0]....
.L_23:
        /*0050*/ 	.word	0xffffffff


	//   ....[1]....
        /*0054*/ 	.word	0xffffffff


	//   ....[2]....
        /*0058*/ 	.word	0xffffffff


	//   ....[3]....
        /*005c*/ 	.word	0xffffffff


	//   ....[4]....
        /*0060*/ 	.word	0xffffffff


	//   ....[5]....
        /*0064*/ 	.word	0xffffffff


	//----- nvinfo : EIATTR_COOP_GROUP_INSTR_OFFSETS
	.align		4
.L_24:
        /*0068*/ 	.byte	0x04, 0x28
        /*006a*/ 	.short	(.L_26 - .L_25)


	//   ....[0]....
.L_25:
        /*006c*/ 	.word	0x00000050


	//   ....[1]....
        /*0070*/ 	.word	0x00000080


	//   ....[2]....
        /*0074*/ 	.word	0x00000180


	//   ....[3]....
        /*0078*/ 	.word	0x00000390


	//   ....[4]....
        /*007c*/ 	.word	0x000003d0


	//   ....[5]....
        /*0080*/ 	.word	0x00000410


	//----- nvinfo : EIATTR_REG_RECONFIG
	.align		4
.L_26:
        /*0084*/ 	.byte	0x01, 0x54
	.zero		2


	//----- nvinfo : EIATTR_MBARRIER_INSTR_OFFSETS
	.align		4
        /*0088*/ 	.byte	0x04, 0x39
        /*008a*/ 	.short	(.L_28 - .L_27)


	//   ....[0]....
.L_27:
        /*008c*/ 	.word	0x00000300
        /*0090*/ 	.word	0x000000ff
        /*0094*/ 	.word	0x00000000
        /*0098*/ 	.short	0x0100
        /*009a*/ 	.byte	0x09
	.zero		1


	//   ....[1]....
        /*009c*/ 	.word	0x00000310
        /*00a0*/ 	.word	0x000000ff
        /*00a4*/ 	.word	0x00000020
        /*00a8*/ 	.short	0x0100
        /*00aa*/ 	.byte	0x09
	.zero		1


	//   ....[2]....
        /*00ac*/ 	.word	0x00000320
        /*00b0*/ 	.word	0x000000ff
        /*00b4*/ 	.word	0x00000008
        /*00b8*/ 	.short	0x0100
        /*00ba*/ 	.byte	0x09
	.zero		1


	//   ....[3]....
        /*00bc*/ 	.word	0x00000330
        /*00c0*/ 	.word	0x000000ff
        /*00c4*/ 	.word	0x00000028
        /*00c8*/ 	.short	0x0100
        /*00ca*/ 	.byte	0x09
	.zero		1


	//   ....[4]....
        /*00cc*/ 	.word	0x00000340
        /*00d0*/ 	.word	0x000000ff
        /*00d4*/ 	.word	0x00000010
        /*00d8*/ 	.short	0x0100
        /*00da*/ 	.byte	0x09
	.zero		1


	//   ....[5]....
        /*00dc*/ 	.word	0x00000350
        /*00e0*/ 	.word	0x000000ff
        /*00e4*/ 	.word	0x00000030
        /*00e8*/ 	.short	0x0100
        /*00ea*/ 	.byte	0x09
	.zero		1


	//   ....[6]....
        /*00ec*/ 	.word	0x00000360
        /*00f0*/ 	.word	0x000000ff
        /*00f4*/ 	.word	0x00000018
        /*00f8*/ 	.short	0x0100
        /*00fa*/ 	.byte	0x09
	.zero		1


	//   ....[7]....
        /*00fc*/ 	.word	0x00000370
        /*0100*/ 	.word	0x000000ff
        /*0104*/ 	.word	0x00000038
        /*0108*/ 	.short	0x0100
        /*010a*/ 	.byte	0x09
	.zero		1


	//   ....[8]....
        /*010c*/ 	.word	0x000005f0
        /*0110*/ 	.word	0x000000ff
        /*0114*/ 	.word	0x00000070
        /*0118*/ 	.short	0x0100
        /*011a*/ 	.byte	0x09
	.zero		1


	//   ....[9]....
        /*011c*/ 	.word	0x00000600
        /*0120*/ 	.word	0x000000ff
        /*0124*/ 	.word	0x00000078
        /*0128*/ 	.short	0x0100
        /*012a*/ 	.byte	0x09
	.zero		1


	//   ....[10]....
        /*012c*/ 	.word	0x00000640
        /*0130*/ 	.word	0x000000ff
        /*0134*/ 	.word	0x00000050
        /*0138*/ 	.short	0x0100
        /*013a*/ 	.byte	0x0a
	.zero		1


	//   ....[11]....
        /*013c*/ 	.word	0x00000660
        /*0140*/ 	.word	0x000000ff
        /*0144*/ 	.word	0x00000058
        /*0148*/ 	.short	0x0100
        /*014a*/ 	.byte	0x0a
	.zero		1


	//   ....[12]....
        /*014c*/ 	.word	0x00000670
        /*0150*/ 	.word	0x000000ff
        /*0154*/ 	.word	0x00000060
        /*0158*/ 	.short	0x0100
        /*015a*/ 	.byte	0x0a
	.zero		1


	//   ....[13]....
        /*015c*/ 	.word	0x00000680
        /*0160*/ 	.word	0x000000ff
        /*0164*/ 	.word	0x00000068
        /*0168*/ 	.short	0x0100
        /*016a*/ 	.byte	0x0a
	.zero		1


	//   ....[14]....
        /*016c*/ 	.word	0x00001520
        /*0170*/ 	.word	0x0000000d
        /*0174*/ 	.word	0xfffffff8
        /*0178*/ 	.short	0x010a
        /*017a*/ 	.byte	0x3f
	.zero		1


	//   ....[15]....
        /*017c*/ 	.word	0x00001a00
        /*0180*/ 	.word	0x000000ff
        /*0184*/ 	.word	0x00000000
        /*0188*/ 	.short	0x010a
        /*018a*/ 	.byte	0x04
	.zero		1


	//   ....[16]....
        /*018c*/ 	.word	0x00001a40
        /*0190*/ 	.word	0x000000ff
        /*0194*/ 	.word	0x00000000
        /*0198*/ 	.short	0x010a
        /*019a*/ 	.byte	0x04
	.zero		1


	//   ....[17]....
        /*019c*/ 	.word	0x00002400
        /*01a0*/ 	.word	0x000000ff
        /*01a4*/ 	.word	0x00000000
        /*01a8*/ 	.short	0x010a
        /*01aa*/ 	.byte	0x10
	.zero		1


	//   ....[18]....
        /*01ac*/ 	.word	0x00002440
        /*01b0*/ 	.word	0x000000ff
        /*01b4*/ 	.word	0x00000000
        /*01b8*/ 	.short	0x010a
        /*01ba*/ 	.byte	0x10
	.zero		1


	//   ....[19]....
        /*01bc*/ 	.word	0x00002b70
        /*01c0*/ 	.word	0x000000ff
        /*01c4*/ 	.word	0x00000000
        /*01c8*/ 	.short	0x0101
        /*01ca*/ 	.byte	0x06
	.zero		1


	//   ....[20]....
        /*01cc*/ 	.word	0x000030d0
        /*01d0*/ 	.word	0x00000091
        /*01d4*/ 	.word	0x00000000
        /*01d8*/ 	.short	0x0101
        /*01da*/ 	.byte	0x1b
	.zero		1


	//   ....[21]....
        /*01dc*/ 	.word	0x000031b0
        /*01e0*/ 	.word	0x000000ff
        /*01e4*/ 	.word	0x00000000
        /*01e8*/ 	.short	0x0101
        /*01ea*/ 	.byte	0x04
	.zero		1


	//   ....[22]....
        /*01ec*/ 	.word	0x00003210
        /*01f0*/ 	.word	0x0000000d
        /*01f4*/ 	.word	0x00000008
        /*01f8*/ 	.short	0x010a
        /*01fa*/ 	.byte	0x3f
	.zero		1


	//   ....[23]....
        /*01fc*/ 	.word	0x00007a30
        /*0200*/ 	.word	0x0000000e
        /*0204*/ 	.word	0x00000000
        /*0208*/ 	.short	0x0101
        /*020a*/ 	.byte	0x1b
	.zero		1


	//   ....[24]....
        /*020c*/ 	.word	0x000084b0
        /*0210*/ 	.word	0x0000000d
        /*0214*/ 	.word	0x00000020
        /*0218*/ 	.short	0x010a
        /*021a*/ 	.byte	0x3f
	.zero		1


	//   ....[25]....
        /*021c*/ 	.word	0x00008840
        /*0220*/ 	.word	0x00000004
        /*0224*/ 	.word	0x00000078
        /*0228*/ 	.short	0x0101
        /*022a*/ 	.byte	0x3f
	.zero		1


	//   ....[26]....
        /*022c*/ 	.word	0x00008fb0
        /*0230*/ 	.word	0x00000005
        /*0234*/ 	.word	0x00000000
        /*0238*/ 	.short	0x010a
        /*023a*/ 	.byte	0x3f
	.zero		1


	//   ....[27]....
        /*023c*/ 	.word	0x00009030
        /*0240*/ 	.word	0x00000007
        /*0244*/ 	.word	0x00000000
        /*0248*/ 	.short	0x010a
        /*024a*/ 	.byte	0x3f
	.zero		1


	//   ....[28]....
        /*024c*/ 	.word	0x000090c0
        /*0250*/ 	.word	0x00000006
        /*0254*/ 	.word	0x00000000
        /*0258*/ 	.short	0x010a
        /*025a*/ 	.byte	0x3f
	.zero		1


	//   ....[29]....
        /*025c*/ 	.word	0x00009150
        /*0260*/ 	.word	0x00000003
        /*0264*/ 	.word	0x00000000
        /*0268*/ 	.short	0x010a
        /*026a*/ 	.byte	0x3f
	.zero		1


	//   ....[30]....
        /*026c*/ 	.word	0x000091b0
        /*0270*/ 	.word	0x0000000d
        /*0274*/ 	.word	0xfffffff8
        /*0278*/ 	.short	0x010a
        /*027a*/ 	.byte	0x3f
	.zero		1


	//   ....[31]....
        /*027c*/ 	.word	0x00009210
        /*0280*/ 	.word	0x0000000b
        /*0284*/ 	.word	0x00000000
        /*0288*/ 	.short	0x010a
        /*028a*/ 	.byte	0x3f
	.zero		1


	//   ....[32]....
        /*028c*/ 	.word	0x00009270
        /*0290*/ 	.word	0x00000092
        /*0294*/ 	.word	0x00000000
        /*0298*/ 	.short	0x010a
        /*029a*/ 	.byte	0x3f
	.zero		1


	//   ....[33]....
        /*029c*/ 	.word	0x000092c0
        /*02a0*/ 	.word	0x0000000d
        /*02a4*/ 	.word	0x00000008
        /*02a8*/ 	.short	0x010a
        /*02aa*/ 	.byte	0x3f
	.zero		1


	//   ....[34]....
        /*02ac*/ 	.word	0x00009390
        /*02b0*/ 	.word	0x0000000d
        /*02b4*/ 	.word	0x00000020
        /*02b8*/ 	.short	0x010a
        /*02ba*/ 	.byte	0x3f
	.zero		1


	//   ....[35]....
        /*02bc*/ 	.word	0x00009470
        /*02c0*/ 	.word	0x00000005
        /*02c4*/ 	.word	0x00000000
        /*02c8*/ 	.short	0x010a
        /*02ca*/ 	.byte	0x3f
	.zero		1


	//   ....[36]....
        /*02cc*/ 	.word	0x000094c0
        /*02d0*/ 	.word	0x00000007
        /*02d4*/ 	.word	0x00000000
        /*02d8*/ 	.short	0x010a
        /*02da*/ 	.byte	0x3f
	.zero		1


	//   ....[37]....
        /*02dc*/ 	.word	0x00009510
        /*02e0*/ 	.word	0x00000006
        /*02e4*/ 	.word	0x00000000
        /*02e8*/ 	.short	0x010a
        /*02ea*/ 	.byte	0x3f
	.zero		1


	//----- nvinfo : EIATTR_NUM_MBARRIERS
	.align		4
.L_28:
        /*02ec*/ 	.byte	0x03, 0x38
        /*02ee*/ 	.short	0x000e


	//----- nvinfo : EIATTR_EXIT_INSTR_OFFSETS
	.align		4
        /*02f0*/ 	.byte	0x04, 0x1c
        /*02f2*/ 	.short	(.L_30 - .L_29)


	//   ....[0]....
.L_29:
        /*02f4*/ 	.word	0x00001200


	//   ....[1]....
        /*02f8*/ 	.word	0x00001260


	//   ....[2]....
        /*02fc*/ 	.word	0x000081e0


	//   ....[3]....
        /*0300*/ 	.word	0x00008210


	//   ....[4]....
        /*0304*/ 	.word	0x000091a0


	//----- nvinfo : EIATTR_MAX_THREADS
	.align		4
.L_30:
        /*0308*/ 	.byte	0x04, 0x05
        /*030a*/ 	.short	(.L_32 - .L_31)
.L_31:
        /*030c*/ 	.word	0x00000180
        /*0310*/ 	.word	0x00000001
        /*0314*/ 	.word	0x00000001


	//----- nvinfo : EIATTR_CRS_STACK_SIZE
	.align		4
.L_32:
        /*0318*/ 	.byte	0x04, 0x1e
        /*031a*/ 	.short	(.L_34 - .L_33)
.L_33:
        /*031c*/ 	.word	0x00000000


	//----- nvinfo : EIATTR_CBANK_PARAM_SIZE
	.align		4
.L_34:
        /*0320*/ 	.byte	0x03, 0x19
        /*0322*/ 	.short	0x0470


	//----- nvinfo : EIATTR_PARAM_CBANK
	.align		4
        /*0324*/ 	.byte	0x04, 0x0a
        /*0326*/ 	.short	(.L_36 - .L_35)
	.align		4
.L_35:
        /*0328*/ 	.word	index@(.nv.constant0._ZN7cutlass13device_kernelINS_4gemm6kernel13GemmUniversalIN4cute5tupleIJiiiiEEENS1_10collective13CollectiveMmaINS1_37MainloopSm90TmaGmmaWarpSpecializedFP8ILi4ENS5_IJNS4_1CILi1EEESB_SB_EEENS1_32KernelTmaWarpSpecializedPingpongEEENS5_IJNSA_ILi64EEENSA_ILi128EEESG_EEENS_12float_e4m3_tENS5_IJlSB_lEEESI_SJ_NS4_8TiledMMAINS4_8MMA_AtomIJNS4_4SM904GMMA31MMA_64x128x32_F32E4M3E4M3_SS_TNILNSN_7ScaleInE1ELSP_1EEEEEENS4_6LayoutISC_NS5_IJNSA_ILi0EEEST_ST_EEEEENS5_IJNS4_10UnderscoreESW_SW_EEEEENS4_13SM90_TMA_LOADENS4_14ComposedLayoutINS4_7SwizzleILi3ELi4ELi3EEENS4_18smem_ptr_flag_bitsILi8EEENSS_INS5_IJNSA_ILi8EEESG_EEENS5_IJSG_SB_EEEEEEEvNS4_8identityESZ_S19_vS1A_EENS_8epilogue10collective6detail29Sm90TmaWarpSpecializedAdapterINS1D_15DefaultEpilogueISI_SJ_SJ_NS1C_6thread17LinearCombinationISI_Li1EffLNS1H_9ScaleType4KindE0ELNS_15FloatRoundStyleE2ESI_EENS1_15EpilogueDefaultEEEEEvvEEEEvNT_6ParamsE)
        /*032c*/ 	.short	0x0210
        /*032e*/ 	.short	0x0470


	//----- nvinfo : EIATTR_SW_WAR
	.align		4
.L_36:
        /*0330*/ 	.byte	0x04, 0x36
        /*0332*/ 	.short	(.L_38 - .L_37)
.L_37:
        /*0334*/ 	.word	0x00000008
.L_38:


//--------------------- .nv.callgraph             --------------------------
	.section	.nv.callgraph,"",@"SHT_CUDA_CALLGRAPH"
	.align	4
	.sectionentsize	8
	.align		4
        /*0000*/ 	.word	0x00000000
	.align		4
        /*0004*/ 	.word	0xffffffff
	.align		4
        /*0008*/ 	.word	0x00000000
	.align		4
        /*000c*/ 	.word	0xfffffffe
	.align		4
        /*0010*/ 	.word	0x00000000
	.align		4
        /*0014*/ 	.word	0xfffffffd
	.align		4
        /*0018*/ 	.word	0x00000000
	.align		4
        /*001c*/ 	.word	0xfffffffc


//--------------------- .nv.constant4             --------------------------
	.section	.nv.constant4,"a",@progbits
	.align	8
	.align		8
.nv.constant4:
        /*0000*/ 	.dword	_ZN39_INTERNAL_690db45c_4_k_cu_3f1f2c4f_28884cuda3std3__45__cpo5beginE
	.align		8
        /*0008*/ 	.dword	_ZN39_INTERNAL_690db45c_4_k_cu_3f1f2c4f_28884cuda3std3__45__cpo3endE
	.align		8
        /*0010*/ 	.dword	_ZN39_INTERNAL_690db45c_4_k_cu_3f1f2c4f_28884cuda3std3__45__cpo6cbeginE
	.align		8
        /*0018*/ 	.dword	_ZN39_INTERNAL_690db45c_4_k_cu_3f1f2c4f_28884cuda3std3__45__cpo4cendE
	.align		8
        /*0020*/ 	.dword	_ZN39_INTERNAL_690db45c_4_k_cu_3f1f2c4f_28884cuda3std3__441_GLOBAL__N__690db45c_4_k_cu_3f1f2c4f_28886ignoreE
	.align		8
        /*0028*/ 	.dword	_ZN39_INTERNAL_690db45c_4_k_cu_3f1f2c4f_28884cuda3std3__419piecewise_constructE
	.align		8
        /*0030*/ 	.dword	_ZN39_INTERNAL_690db45c_4_k_cu_3f1f2c4f_28884cuda3std3__48in_placeE
	.align		8
        /*0038*/ 	.dword	_ZN39_INTERNAL_690db45c_4_k_cu_3f1f2c4f_28884cuda3std6ranges3__45__cpo4swapE
	.align		8
        /*0040*/ 	.dword	_ZN39_INTERNAL_690db45c_4_k_cu_3f1f2c4f_28884cuda3std6ranges3__45__cpo9iter_moveE
	.align		8
        /*0048*/ 	.dword	_ZN39_INTERNAL_690db45c_4_k_cu_3f1f2c4f_28884cute7productE
	.align		8
        /*0050*/ 	.dword	_ZN39_INTERNAL_690db45c_4_k_cu_3f1f2c4f_28884cute1_E


//--------------------- .text._ZN7cutlass13device_kernelINS_4gemm6kernel13GemmUniversalIN4cute5tupleIJiiiiEEENS1_10collective13CollectiveMmaINS1_37MainloopSm90TmaGmmaWarpSpecializedFP8ILi4ENS5_IJNS4_1CILi1EEESB_SB_EEENS1_32KernelTmaWarpSpecializedPingpongEEENS5_IJNSA_ILi64EEENSA_ILi128EEESG_EEENS_12float_e4m3_tENS5_IJlSB_lEEESI_SJ_NS4_8TiledMMAINS4_8MMA_AtomIJNS4_4SM904GMMA31MMA_64x128x32_F32E4M3E4M3_SS_TNILNSN_7ScaleInE1ELSP_1EEEEEENS4_6LayoutISC_NS5_IJNSA_ILi0EEEST_ST_EEEEENS5_IJNS4_10UnderscoreESW_SW_EEEEENS4_13SM90_TMA_LOADENS4_14ComposedLayoutINS4_7SwizzleILi3ELi4ELi3EEENS4_18smem_ptr_flag_bitsILi8EEENSS_INS5_IJNSA_ILi8EEESG_EEENS5_IJSG_SB_EEEEEEEvNS4_8identityESZ_S19_vS1A_EENS_8epilogue10collective6detail29Sm90TmaWarpSpecializedAdapterINS1D_15DefaultEpilogueISI_SJ_SJ_NS1C_6thread17LinearCombinationISI_Li1EffLNS1H_9ScaleType4KindE0ELNS_15FloatRoundStyleE2ESI_EENS1_15EpilogueDefaultEEEEEvvEEEEvNT_6ParamsE --------------------------
	.section	.text._ZN7cutlass13device_kernelINS_4gemm6kernel13GemmUniversalIN4cute5tupleIJiiiiEEENS1_10collective13CollectiveMmaINS1_37MainloopSm90TmaGmmaWarpSpecializedFP8ILi4ENS5_IJNS4_1CILi1EEESB_SB_EEENS1_32KernelTmaWarpSpecializedPingpongEEENS5_IJNSA_ILi64EEENSA_ILi128EEESG_EEENS_12float_e4m3_tENS5_IJlSB_lEEESI_SJ_NS4_8TiledMMAINS4_8MMA_AtomIJNS4_4SM904GMMA31MMA_64x128x32_F32E4M3E4M3_SS_TNILNSN_7ScaleInE1ELSP_1EEEEEENS4_6LayoutISC_NS5_IJNSA_ILi0EEEST_ST_EEEEENS5_IJNS4_10UnderscoreESW_SW_EEEEENS4_13SM90_TMA_LOADENS4_14ComposedLayoutINS4_7SwizzleILi3ELi4ELi3EEENS4_18smem_ptr_flag_bitsILi8EEENSS_INS5_IJNSA_ILi8EEESG_EEENS5_IJSG_SB_EEEEEEEvNS4_8identityESZ_S19_vS1A_EENS_8epilogue10collective6detail29Sm90TmaWarpSpecializedAdapterINS1D_15DefaultEpilogueISI_SJ_SJ_NS1C_6thread17LinearCombinationISI_Li1EffLNS1H_9ScaleType4KindE0ELNS_15FloatRoundStyleE2ESI_EENS1_15EpilogueDefaultEEEEEvvEEEEvNT_6ParamsE,"ax",@progbits
	.align	128
.text._ZN7cutlass13device_kernelINS_4gemm6kernel13GemmUniversalIN4cute5tupleIJiiiiEEENS1_10collective13CollectiveMmaINS1_37MainloopSm90TmaGmmaWarpSpecializedFP8ILi4ENS5_IJNS4_1CILi1EEESB_SB_EEENS1_32KernelTmaWarpSpecializedPingpongEEENS5_IJNSA_ILi64EEENSA_ILi128EEESG_EEENS_12float_e4m3_tENS5_IJlSB_lEEESI_SJ_NS4_8TiledMMAINS4_8MMA_AtomIJNS4_4SM904GMMA31MMA_64x128x32_F32E4M3E4M3_SS_TNILNSN_7ScaleInE1ELSP_1EEEEEENS4_6LayoutISC_NS5_IJNSA_ILi0EEEST_ST_EEEEENS5_IJNS4_10UnderscoreESW_SW_EEEEENS4_13SM90_TMA_LOADENS4_14ComposedLayoutINS4_7SwizzleILi3ELi4ELi3EEENS4_18smem_ptr_flag_bitsILi8EEENSS_INS5_IJNSA_ILi8EEESG_EEENS5_IJSG_SB_EEEEEEEvNS4_8identityESZ_S19_vS1A_EENS_8epilogue10collective6detail29Sm90TmaWarpSpecializedAdapterINS1D_15DefaultEpilogueISI_SJ_SJ_NS1C_6thread17LinearCombinationISI_Li1EffLNS1H_9ScaleType4KindE0ELNS_15FloatRoundStyleE2ESI_EENS1_15EpilogueDefaultEEEEEvvEEEEvNT_6ParamsE:
        .type           _ZN7cutlass13device_kernelINS_4gemm6kernel13GemmUniversalIN4cute5tupleIJiiiiEEENS1_10collective13CollectiveMmaINS1_37MainloopSm90TmaGmmaWarpSpecializedFP8ILi4ENS5_IJNS4_1CILi1EEESB_SB_EEENS1_32KernelTmaWarpSpecializedPingpongEEENS5_IJNSA_ILi64EEENSA_ILi128EEESG_EEENS_12float_e4m3_tENS5_IJlSB_lEEESI_SJ_NS4_8TiledMMAINS4_8MMA_AtomIJNS4_4SM904GMMA31MMA_64x128x32_F32E4M3E4M3_SS_TNILNSN_7ScaleInE1ELSP_1EEEEEENS4_6LayoutISC_NS5_IJNSA_ILi0EEEST_ST_EEEEENS5_IJNS4_10UnderscoreESW_SW_EEEEENS4_13SM90_TMA_LOADENS4_14ComposedLayoutINS4_7SwizzleILi3ELi4ELi3EEENS4_18smem_ptr_flag_bitsILi8EEENSS_INS5_IJNSA_ILi8EEESG_EEENS5_IJSG_SB_EEEEEEEvNS4_8identityESZ_S19_vS1A_EENS_8epilogue10collective6detail29Sm90TmaWarpSpecializedAdapterINS1D_15DefaultEpilogueISI_SJ_SJ_NS1C_6thread17LinearCombinationISI_Li1EffLNS1H_9ScaleType4KindE0ELNS_15FloatRoundStyleE2ESI_EENS1_15EpilogueDefaultEEEEEvvEEEEvNT_6ParamsE,@function
        .size           _ZN7cutlass13device_kernelINS_4gemm6kernel13GemmUniversalIN4cute5tupleIJiiiiEEENS1_10collective13CollectiveMmaINS1_37MainloopSm90TmaGmmaWarpSpecializedFP8ILi4ENS5_IJNS4_1CILi1EEESB_SB_EEENS1_32KernelTmaWarpSpecializedPingpongEEENS5_IJNSA_ILi64EEENSA_ILi128EEESG_EEENS_12float_e4m3_tENS5_IJlSB_lEEESI_SJ_NS4_8TiledMMAINS4_8MMA_AtomIJNS4_4SM904GMMA31MMA_64x128x32_F32E4M3E4M3_SS_TNILNSN_7ScaleInE1ELSP_1EEEEEENS4_6LayoutISC_NS5_IJNSA_ILi0EEEST_ST_EEEEENS5_IJNS4_10UnderscoreESW_SW_EEEEENS4_13SM90_TMA_LOADENS4_14ComposedLayoutINS4_7SwizzleILi3ELi4ELi3EEENS4_18smem_ptr_flag_bitsILi8EEENSS_INS5_IJNSA_ILi8EEESG_EEENS5_IJSG_SB_EEEEEEEvNS4_8identityESZ_S19_vS1A_EENS_8epilogue10collective6detail29Sm90TmaWarpSpecializedAdapterINS1D_15DefaultEpilogueISI_SJ_SJ_NS1C_6thread17LinearCombinationISI_Li1EffLNS1H_9ScaleType4KindE0ELNS_15FloatRoundStyleE2ESI_EENS1_15EpilogueDefaultEEEEEvvEEEEvNT_6ParamsE,(.L_x_203 - _ZN7cutlass13device_kernelINS_4gemm6kernel13GemmUniversalIN4cute5tupleIJiiiiEEENS1_10collective13CollectiveMmaINS1_37MainloopSm90TmaGmmaWarpSpecializedFP8ILi4ENS5_IJNS4_1CILi1EEESB_SB_EEENS1_32KernelTmaWarpSpecializedPingpongEEENS5_IJNSA_ILi64EEENSA_ILi128EEESG_EEENS_12float_e4m3_tENS5_IJlSB_lEEESI_SJ_NS4_8TiledMMAINS4_8MMA_AtomIJNS4_4SM904GMMA31MMA_64x128x32_F32E4M3E4M3_SS_TNILNSN_7ScaleInE1ELSP_1EEEEEENS4_6LayoutISC_NS5_IJNSA_ILi0EEEST_ST_EEEEENS5_IJNS4_10UnderscoreESW_SW_EEEEENS4_13SM90_TMA_LOADENS4_14ComposedLayoutINS4_7SwizzleILi3ELi4ELi3EEENS4_18smem_ptr_flag_bitsILi8EEENSS_INS5_IJNSA_ILi8EEESG_EEENS5_IJSG_SB_EEEEEEEvNS4_8identityESZ_S19_vS1A_EENS_8epilogue10collective6detail29Sm90TmaWarpSpecializedAdapterINS1D_15DefaultEpilogueISI_SJ_SJ_NS1C_6thread17LinearCombinationISI_Li1EffLNS1H_9ScaleType4KindE0ELNS_15FloatRoundStyleE2ESI_EENS1_15EpilogueDefaultEEEEEvvEEEEvNT_6ParamsE)
        .other          _ZN7cutlass13device_kernelINS_4gemm6kernel13GemmUniversalIN4cute5tupleIJiiiiEEENS1_10collective13CollectiveMmaINS1_37MainloopSm90TmaGmmaWarpSpecializedFP8ILi4ENS5_IJNS4_1CILi1EEESB_SB_EEENS1_32KernelTmaWarpSpecializedPingpongEEENS5_IJNSA_ILi64EEENSA_ILi128EEESG_EEENS_12float_e4m3_tENS5_IJlSB_lEEESI_SJ_NS4_8TiledMMAINS4_8MMA_AtomIJNS4_4SM904GMMA31MMA_64x128x32_F32E4M3E4M3_SS_TNILNSN_7ScaleInE1ELSP_1EEEEEENS4_6LayoutISC_NS5_IJNSA_ILi0EEEST_ST_EEEEENS5_IJNS4_10UnderscoreESW_SW_EEEEENS4_13SM90_TMA_LOADENS4_14ComposedLayoutINS4_7SwizzleILi3ELi4ELi3EEENS4_18smem_ptr_flag_bitsILi8EEENSS_INS5_IJNSA_ILi8EEESG_EEENS5_IJSG_SB_EEEEEEEvNS4_8identityESZ_S19_vS1A_EENS_8epilogue10collective6detail29Sm90TmaWarpSpecializedAdapterINS1D_15DefaultEpilogueISI_SJ_SJ_NS1C_6thread17LinearCombinationISI_Li1EffLNS1H_9ScaleType4KindE0ELNS_15FloatRoundStyleE2ESI_EENS1_15EpilogueDefaultEEEEEvvEEEEvNT_6ParamsE,@"STO_CUDA_ENTRY STV_DEFAULT"
_ZN7cutlass13device_kernelINS_4gemm6kernel13GemmUniversalIN4cute5tupleIJiiiiEEENS1_10collective13CollectiveMmaINS1_37MainloopSm90TmaGmmaWarpSpecializedFP8ILi4ENS5_IJNS4_1CILi1EEESB_SB_EEENS1_32KernelTmaWarpSpecializedPingpongEEENS5_IJNSA_ILi64EEENSA_ILi128EEESG_EEENS_12float_e4m3_tENS5_IJlSB_lEEESI_SJ_NS4_8TiledMMAINS4_8MMA_AtomIJNS4_4SM904GMMA31MMA_64x128x32_F32E4M3E4M3_SS_TNILNSN_7ScaleInE1ELSP_1EEEEEENS4_6LayoutISC_NS5_IJNSA_ILi0EEEST_ST_EEEEENS5_IJNS4_10UnderscoreESW_SW_EEEEENS4_13SM90_TMA_LOADENS4_14ComposedLayoutINS4_7SwizzleILi3ELi4ELi3EEENS4_18smem_ptr_flag_bitsILi8EEENSS_INS5_IJNSA_ILi8EEESG_EEENS5_IJSG_SB_EEEEEEEvNS4_8identityESZ_S19_vS1A_EENS_8epilogue10collective6detail29Sm90TmaWarpSpecializedAdapterINS1D_15DefaultEpilogueISI_SJ_SJ_NS1C_6thread17LinearCombinationISI_Li1EffLNS1H_9ScaleType4KindE0ELNS_15FloatRoundStyleE2ESI_EENS1_15EpilogueDefaultEEEEEvvEEEEvNT_6ParamsE:
[----:B------:R-:W-:Y:S01]  /*0000*/  LDC R1, c[0x0][0x28] ;  /* 0x00000a00ff017b82 */ /* 0x000fe20000000800 */
[----:B------:R-:W0:Y:S01]  /*0010*/  S2R R8, SR_TID.X ;  /* 0x0000000000087919 */ /* 0x000e220000002100 */
[----:B------:R-:W-:Y:S01]  /*0020*/  ELECT P0, URZ, PT ;  /* 0x00000000003f782f */ /* 0x000fe20003800000 */
[----:B------:R-:W-:Y:S01]  /*0030*/  BSSY B0, `(.L_x_0) ;  /* 0x0000014000007945 */ /* 0x000fe20003800000 */
[----:B0-----:R-:W-:-:S05]  /*0040*/  SHF.R.U32.HI R0, RZ, 0x5, R8 ;  /* 0x00000005ff007819 */ /* 0x001fca0000011608 */
[----:B------:R-:W0:Y:S02]  /*0050*/  SHFL.IDX PT, R2, R0, RZ, 0x1f ;  /* 0x00001fff00027589 */ /* 0x000e2400000e0000 */
[----:B0-----:R-:W-:Y:S02]  /*0060*/  R2UR UR8, R2 ;  /* 0x00000000020872ca */ /* 0x001fe400000e0000 */
[----:B------:R-:W-:-:S05]  /*0070*/  SHF.R.U32.HI R2, RZ, 0x7, R8 ;  /* 0x00000007ff027819 */ /* 0x000fca0000011608 */
[----:B------:R0:W1:Y:S06]  /*0080*/  SHFL.IDX PT, R3, R2, RZ, 0x1f ;  /* 0x00001fff02037589 */ /* 0x00006c00000e0000 */
[----:B------:R-:W-:Y:S02]  /*0090*/  USHF.R.S32.HI UR4, URZ, 0x1f, UR8 ;  /* 0x0000001f3f047899 */ /* 0x000fe40008011408 */
[----:B------:R-:W-:Y:S02]  /*00a0*/  ISETP.NE.OR P0, PT, RZ, UR8, !P0 ;  /* 0x00000008ff007c0c */ /* 0x000fe4000c705670 */
[----:B------:R-:W-:-:S04]  /*00b0*/  ULEA.HI UR4, UR4, UR8, URZ, 0x2 ;  /* 0x0000000804047291 */ /* 0x000fc8000f8f103f */
[----:B------:R-:W-:-:S04]  /*00c0*/  ULOP3.LUT UR4, UR4, 0xfffffffc, URZ, 0xc0, !UPT ;  /* 0xfffffffc04047892 */ /* 0x000fc8000f8ec03f */
[----:B------:R-:W-:-:S03]  /*00d0*/  UIADD3 UR8, UR8, -UR4, URZ ;  /* 0x8000000408087290 */ /* 0x000fc6000fffe03f */
[----:B0-----:R-:W-:Y:S09]  /*00e0*/  @P0 BRA `(.L_x_1) ;  /* 0x0000000000200947 */ /* 0x001ff20003800000 */
[----:B------:R-:W-:Y:S02]  /*00f0*/  ULDC.64 UR4, c[0x0][0x198] ;  /* 0x0000660000047ab9 */ /* 0x000fe40000000a00 */
[----:B------:R-:W-:Y:S02]  /*0100*/  UIADD3 UR6, UP0, UR4, 0xf0, URZ ;  /* 0x000000f004067890 */ /* 0x000fe4000ff1e03f */
[----:B------:R-:W-:Y:S02]  /*0110*/  UIADD3 UR4, UP1, UR4, 0x1f0, URZ ;  /* 0x000001f004047890 */ /* 0x000fe4000ff3e03f */
[----:B------:R-:W-:Y:S02]  /*0120*/  UIADD3.X UR7, URZ, UR5, URZ, UP0, !UPT ;  /* 0x000000053f077290 */ /* 0x000fe400087fe43f */
[----:B------:R-:W-:-:S07]  /*0130*/  UIADD3.X UR5, URZ, UR5, URZ, UP1, !UPT ;  /* 0x000000053f057290 */ /* 0x000fce0008ffe43f */
[----:B------:R0:W-:Y:S02]  /*0140*/  UTMACCTL.PF [UR6] ;  /* 0x00000000060079b9 */ /* 0x0001e40008040000 */
[----:B------:R0:W-:Y:S02]  /*0150*/  UTMACCTL.PF [UR4] ;  /* 0x00000000040079b9 */ /* 0x0001e40008040000 */
[----:B0-----:R-:W-:Y:S01]  /*0160*/  NOP ;  /* 0x0000000000007918 */ /* 0x001fe20000000000 */
.L_x_1:
[----:B------:R-:W-:Y:S05]  /*0170*/  BSYNC B0 ;  /* 0x0000000000007941 */ /* 0x000fea0003800000 */
.L_x_0:
[----:B------:R-:W0:Y:S01]  /*0180*/  SHFL.IDX PT, R4, R0, RZ, 0x1f ;  /* 0x00001fff00047589 */ /* 0x000e2200000e0000 */
[----:B-1----:R-:W-:Y:S01]  /*0190*/  R2UR UR16, R3 ;  /* 0x00000000031072ca */ /* 0x002fe200000e0000 */
[----:B------:R-:W-:-:S04]  /*01a0*/  UISETP.NE.AND UP0, UPT, UR8, 0x3, UPT ;  /* 0x000000030800788c */ /* 0x000fc8000bf05270 */
[----:B------:R-:W-:-:S08]  /*01b0*/  UISETP.EQ.OR UP0, UPT, UR8, URZ, !UP0 ;  /* 0x0000003f0800728c */ /* 0x000fd0000c702670 */
[----:B------:R-:W-:Y:S02]  /*01c0*/  UIADD3 UR24, UR16, -0x1, URZ ;  /* 0xffffffff10187890 */ /* 0x000fe4000fffe03f */
[----:B------:R-:W-:Y:S02]  /*01d0*/  UISETP.EQ.AND UP0, UPT, UR16, URZ, UP0 ;  /* 0x0000003f1000728c */ /* 0x000fe40008702270 */
[----:B------:R-:W-:Y:S02]  /*01e0*/  UISETP.GE.U32.AND UP1, UPT, UR24, 0x2, UPT ;  /* 0x000000021800788c */ /* 0x000fe4000bf26070 */
[----:B------:R-:W-:Y:S01]  /*01f0*/  USEL UR13, URZ, 0x1, !UP0 ;  /* 0x000000013f0d7887 */ /* 0x000fe2000c000000 */
[----:B0-----:R-:W-:-:S03]  /*0200*/  ISETP.NE.AND P0, PT, R4, RZ, PT ;  /* 0x000000ff0400720c */ /* 0x001fc60003f05270 */
[----:B------:R-:W-:-:S10]  /*0210*/  USEL UR13, UR13, 0x2, UP1 ;  /* 0x000000020d0d7887 */ /* 0x000fd40008800000 */
[----:B------:R-:W-:Y:S05]  /*0220*/  @P0 BRA `(.L_x_2) ;  /* 0x0000000000580947 */ /* 0x000fea0003800000 */
[----:B------:R-:W0:Y:S01]  /*0230*/  S2UR UR9, SR_CgaCtaId ;  /* 0x00000000000979c3 */ /* 0x000e220000008800 */
[----:B------:R-:W-:Y:S01]  /*0240*/  UMOV UR4, 0x400 ;  /* 0x0000040000047882 */ /* 0x000fe20000000000 */
[----:B------:R-:W-:Y:S01]  /*0250*/  UMOV UR5, 0x1 ;  /* 0x0000000100057882 */ /* 0x000fe20000000000 */
[----:B------:R-:W-:Y:S01]  /*0260*/  UMOV UR6, 0x80 ;  /* 0x0000008000067882 */ /* 0x000fe20000000000 */
[----:B------:R-:W-:Y:S01]  /*0270*/  ELECT P0, URZ, PT ;  /* 0x00000000003f782f */ /* 0x000fe20003800000 */
[----:B------:R-:W-:-:S04]  /*0280*/  UIADD3 UR6, -UR6, 0x100000, URZ ;  /* 0x0010000006067890 */ /* 0x000fc8000fffe13f */
[----:B------:R-:W-:Y:S02]  /*0290*/  USHF.L.U32 UR7, UR6, 0xb, URZ ;  /* 0x0000000b06077899 */ /* 0x000fe4000800063f */
[----:B------:R-:W-:Y:S02]  /*02a0*/  USHF.L.U32 UR6, UR6, 0x1, URZ ;  /* 0x0000000106067899 */ /* 0x000fe4000800063f */
[----:B0-----:R-:W-:Y:S02]  /*02b0*/  ULEA UR9, UR9, UR4, 0x18 ;  /* 0x0000000409097291 */ /* 0x001fe4000f8ec03f */
[----:B------:R-:W-:-:S04]  /*02c0*/  UIADD3 UR4, -UR5, 0x100000, URZ ;  /* 0x0010000005047890 */ /* 0x000fc8000fffe13f */
[----:B------:R-:W-:Y:S02]  /*02d0*/  USHF.L.U32 UR5, UR4, 0xb, URZ ;  /* 0x0000000b04057899 */ /* 0x000fe4000800063f */
[----:B------:R-:W-:Y:S01]  /*02e0*/  USHF.L.U32 UR4, UR4, 0x1, URZ ;  /* 0x0000000104047899 */ /* 0x000fe2000800063f */
[----:B------:R-:W0:Y:S11]  /*02f0*/  FENCE.VIEW.ASYNC.S ;  /* 0x00000000000073c6 */ /* 0x000e360000000000 */
[----:B0-----:R0:W1:Y:S01]  /*0300*/  SYNCS.EXCH.64 URZ, [UR9], UR4 ;  /* 0x00000004093f75b2 */ /* 0x0010620008000100 */
[----:B------:R0:W2:Y:S01]  /*0310*/  SYNCS.EXCH.64 URZ, [UR9+0x20], UR6 ;  /* 0x00002006093f75b2 */ /* 0x0000a20008000100 */
[----:B------:R0:W3:Y:S01]  /*0320*/  SYNCS.EXCH.64 URZ, [UR9+0x8], UR4 ;  /* 0x00000804093f75b2 */ /* 0x0000e20008000100 */
[----:B------:R0:W4:Y:S01]  /*0330*/  SYNCS.EXCH.64 URZ, [UR9+0x28], UR6 ;  /* 0x00002806093f75b2 */ /* 0x0001220008000100 */
[----:B------:R0:W0:Y:S01]  /*0340*/  SYNCS.EXCH.64 URZ, [UR9+0x10], UR4 ;  /* 0x00001004093f75b2 */ /* 0x0000220008000100 */
[----:B------:R0:W0:Y:S01]  /*0350*/  SYNCS.EXCH.64 URZ, [UR9+0x30], UR6 ;  /* 0x00003006093f75b2 */ /* 0x0000220008000100 */
[----:B------:R0:W0:Y:S01]  /*0360*/  SYNCS.EXCH.64 URZ, [UR9+0x18], UR4 ;  /* 0x00001804093f75b2 */ /* 0x0000220008000100 */
[----:B------:R0:W0:Y:S01]  /*0370*/  SYNCS.EXCH.64 URZ, [UR9+0x38], UR6 ;  /* 0x00003806093f75b2 */ /* 0x0000220008000100 */
[----:B------:R-:W-:Y:S01]  /*0380*/  NOP ;  /* 0x0000000000007918 */ /* 0x000fe20000000000 */
.L_x_2:
[----:B------:R-:W5:Y:S01]  /*0390*/  SHFL.IDX PT, R4, R0, RZ, 0x1f ;  /* 0x00001fff00047589 */ /* 0x000f6200000e0000 */
[----:B------:R-:W-:Y:S01]  /*03a0*/  ELECT P0, URZ, PT ;  /* 0x00000000003f782f */ /* 0x000fe20003800000 */
[----:B------:R-:W-:Y:S01]  /*03b0*/  NOP ;  /* 0x0000000000007918 */ /* 0x000fe20000000000 */
[----:B------:R-:W-:Y:S01]  /*03c0*/  ELECT P1, URZ, PT ;  /* 0x00000000003f782f */ /* 0x000fe20003820000 */
[----:B------:R-:W1:Y:S01]  /*03d0*/  SHFL.IDX PT, R3, R0, RZ, 0x1f ;  /* 0x00001fff00037589 */ /* 0x000e6200000e0000 */
[----:B0-----:R-:W-:Y:S01]  /*03e0*/  UMOV UR4, 0x20 ;  /* 0x0000002000047882 */ /* 0x001fe20000000000 */
[----:B------:R-:W-:Y:S01]  /*03f0*/  UMOV UR12, 0x80 ;  /* 0x00000080000c7882 */ /* 0x000fe20000000000 */
[----:B------:R-:W-:Y:S01]  /*0400*/  NOP ;  /* 0x0000000000007918 */ /* 0x000fe20000000000 */
[----:B------:R0:W0:Y:S01]  /*0410*/  SHFL.IDX PT, R13, R2, RZ, 0x1f ;  /* 0x00001fff020d7589 */ /* 0x00002200000e0000 */
[----:B------:R-:W-:Y:S01]  /*0420*/  ULDC.64 UR22, c[0x0][0x208] ;  /* 0x0000820000167ab9 */ /* 0x000fe20000000a00 */
[----:B-----5:R-:W-:-:S02]  /*0430*/  ISETP.NE.OR P0, PT, R4, RZ, !P0 ;  /* 0x000000ff0400720c */ /* 0x020fc40004705670 */
[----:B-1----:R-:W-:Y:S02]  /*0440*/  ISETP.NE.OR P1, PT, R3, RZ, !P1 ;  /* 0x000000ff0300720c */ /* 0x002fe40004f25670 */
[----:B------:R-:W-:-:S04]  /*0450*/  SHF.R.S32.HI R3, RZ, 0x1f, R8 ;  /* 0x0000001fff037819 */ /* 0x000fc80000011408 */
[----:B------:R-:W-:-:S05]  /*0460*/  LEA.HI R3, R3, R8, RZ, 0x7 ;  /* 0x0000000803037211 */ /* 0x000fca00078f38ff */
[----:B------:R-:W-:Y:S01]  /*0470*/  VOTEU.ALL UP0, P0 ;  /* 0x00000000003f7886 */ /* 0x000fe20000000000 */
[----:B------:R-:W-:Y:S01]  /*0480*/  LOP3.LUT R3, R3, 0xffffff80, RZ, 0xc0, !PT ;  /* 0xffffff8003037812 */ /* 0x000fe200078ec0ff */
[----:B------:R-:W-:-:S03]  /*0490*/  VOTEU.ALL UP1, P1 ;  /* 0x00000000003f7886 */ /* 0x000fc60000820000 */
[----:B------:R-:W1:Y:S01]  /*04a0*/  @!UP0 S2UR UR7, SR_CgaCtaId ;  /* 0x00000000000789c3 */ /* 0x000e620000008800 */
[----:B------:R-:W-:Y:S01]  /*04b0*/  @!UP0 UMOV UR6, 0x400 ;  /* 0x0000040000068882 */ /* 0x000fe20000000000 */
[----:B------:R-:W-:-:S04]  /*04c0*/  @!UP0 UIADD3 UR4, -UR4, 0x100000, URZ ;  /* 0x0010000004048890 */ /* 0x000fc8000fffe13f */
[----:B------:R-:W-:Y:S02]  /*04d0*/  @!UP0 USHF.L.U32 UR5, UR4, 0xb, URZ ;  /* 0x0000000b04058899 */ /* 0x000fe4000800063f */
[----:B------:R-:W-:Y:S01]  /*04e0*/  @!UP0 USHF.L.U32 UR4, UR4, 0x1, URZ ;  /* 0x0000000104048899 */ /* 0x000fe2000800063f */
[----:B------:R-:W-:Y:S01]  /*04f0*/  IMAD.IADD R12, R8, 0x1, -R3 ;  /* 0x00000001080c7824 */ /* 0x000fe200078e0a03 */
[----:B------:R-:W-:Y:S01]  /*0500*/  @!UP1 UMOV UR10, 0x400 ;  /* 0x00000400000a9882 */ /* 0x000fe20000000000 */
[----:B------:R-:W-:Y:S01]  /*0510*/  VOTEU.ALL UP2, P1 ;  /* 0x00000000003f7886 */ /* 0x000fe20000840000 */
[----:B------:R-:W-:Y:S01]  /*0520*/  VOTEU.ALL UP3, P1 ;  /* 0x00000000003f7886 */ /* 0x000fe20000860000 */
[----:B------:R-:W-:Y:S01]  /*0530*/  VOTEU.ALL UP4, P1 ;  /* 0x00000000003f7886 */ /* 0x000fe20000880000 */
[----:B------:R-:W5:Y:S01]  /*0540*/  @!UP1 S2UR UR11, SR_CgaCtaId ;  /* 0x00000000000b99c3 */ /* 0x000f620000008800 */
[----:B------:R-:W-:Y:S01]  /*0550*/  VOTEU.ALL UP5, P1 ;  /* 0x00000000003f7886 */ /* 0x000fe200008a0000 */
[----:B------:R-:W-:Y:S01]  /*0560*/  ISETP.NE.AND P1, PT, RZ, UR16, PT ;  /* 0x00000010ff007c0c */ /* 0x000fe2000bf25270 */
[----:B-1----:R-:W-:-:S02]  /*0570*/  @!UP0 ULEA UR9, UR7, UR6, 0x18 ;  /* 0x0000000607098291 */ /* 0x002fc4000f8ec03f */
[----:B------:R-:W-:-:S04]  /*0580*/  @!UP1 UIADD3 UR6, -UR12, 0x100000, URZ ;  /* 0x001000000c069890 */ /* 0x000fc8000fffe13f */
[----:B------:R-:W-:Y:S02]  /*0590*/  @!UP1 USHF.L.U32 UR7, UR6, 0xb, URZ ;  /* 0x0000000b06079899 */ /* 0x000fe4000800063f */
[----:B------:R-:W-:Y:S01]  /*05a0*/  @!UP1 USHF.L.U32 UR6, UR6, 0x1, URZ ;  /* 0x0000000106069899 */ /* 0x000fe2000800063f */
[----:B------:R-:W-:Y:S01]  /*05b0*/  VOTEU.ALL UP0, P0 ;  /* 0x00000000003f7886 */ /* 0x000fe20000000000 */
[----:B-----5:R-:W-:Y:S01]  /*05c0*/  @!UP1 ULEA UR10, UR11, UR10, 0x18 ;  /* 0x0000000a0b0a9291 */ /* 0x020fe2000f8ec03f */
[----:B------:R-:W-:Y:S01]  /*05d0*/  VOTEU.ALL UP1, P0 ;  /* 0x00000000003f7886 */ /* 0x000fe20000020000 */
[----:B------:R-:W1:Y:S02]  /*05e0*/  FENCE.VIEW.ASYNC.S ;  /* 0x00000000000073c6 */ /* 0x000e640000000000 */
[----:B-1----:R-:W2:Y:S02]  /*05f0*/  @!UP0 SYNCS.EXCH.64 URZ, [UR9+0x70], UR4 ;  /* 0x00007004093f85b2 */ /* 0x002ea40008000100 */
[----:B------:R1:W2:Y:S01]  /*0600*/  @!UP1 SYNCS.EXCH.64 URZ, [UR9+0x78], UR4 ;  /* 0x00007804093f95b2 */ /* 0x0002a20008000100 */
[----:B------:R-:W-:Y:S01]  /*0610*/  NOP ;  /* 0x0000000000007918 */ /* 0x000fe20000000000 */
[----:B-1----:R-:W-:-:S02]  /*0620*/  ULDC.64 UR4, c[0x0][0x598] ;  /* 0x0001660000047ab9 */ /* 0x002fc40000000a00 */
[----:B------:R-:W-:Y:S02]  /*0630*/  ISETP.NE.U32.AND P0, PT, RZ, UR4, PT ;  /* 0x00000004ff007c0c */ /* 0x000fe4000bf05070 */
[----:B------:R1:W2:Y:S02]  /*0640*/  @!UP2 SYNCS.EXCH.64 URZ, [UR10+0x50], UR6 ;  /* 0x000050060a3fa5b2 */ /* 0x0002a40008000100 */
[----:B------:R-:W-:Y:S01]  /*0650*/  ISETP.NE.AND.EX P0, PT, RZ, UR5, PT, P0 ;  /* 0x00000005ff007c0c */ /* 0x000fe2000bf05300 */
[----:B------:R1:W2:Y:S01]  /*0660*/  @!UP3 SYNCS.EXCH.64 URZ, [UR10+0x58], UR6 ;  /* 0x000058060a3fb5b2 */ /* 0x0002a20008000100 */
[----:B------:R1:W2:Y:S01]  /*0670*/  @!UP4 SYNCS.EXCH.64 URZ, [UR10+0x60], UR6 ;  /* 0x000060060a3fc5b2 */ /* 0x0002a20008000100 */
[----:B------:R1:W2:Y:S01]  /*0680*/  @!UP5 SYNCS.EXCH.64 URZ, [UR10+0x68], UR6 ;  /* 0x000068060a3fd5b2 */ /* 0x0002a20008000100 */
[----:B------:R-:W-:Y:S01]  /*0690*/  NOP ;  /* 0x0000000000007918 */ /* 0x000fe20000000000 */
[----:B--234-:R-:W-:Y:S08]  /*06a0*/  BAR.SYNC.DEFER_BLOCKING 0x0 ;  /* 0x0000000000007b1d */ /* 0x01cff00000010000 */
[----:B01----:R-:W-:Y:S05]  /*06b0*/  @!P0 BRA `(.L_x_3) ;  /* 0x00000000001c8947 */ /* 0x003fea0003800000 */
[----:B------:R-:W0:Y:S02]  /*06c0*/  LDC.64 R2, c[0x0][0x598] ;  /* 0x00016600ff027b82 */ /* 0x000e240000000a00 */
[----:B0-----:R-:W2:Y:S02]  /*06d0*/  LDG.E.64 R2, desc[UR22][R2.64] ;  /* 0x0000001602027981 */ /* 0x001ea4000c1e1b00 */
[----:B--2---:R-:W-:-:S04]  /*06e0*/  ISETP.NE.U32.AND P0, PT, R2, RZ, PT ;  /* 0x000000ff0200720c */ /* 0x004fc80003f05070 */
[----:B------:R-:W-:-:S13]  /*06f0*/  ISETP.NE.AND.EX P0, PT, R3, RZ, PT, P0 ;  /* 0x000000ff0300720c */ /* 0x000fda0003f05300 */
[----:B------:R-:W-:Y:S05]  /*0700*/  @!P0 BRA `(.L_x_3) ;  /* 0x0000000000088947 */ /* 0x000fea0003800000 */
[----:B------:R2:W5:Y:S01]  /*0710*/  LD.E R6, desc[UR22][R2.64] ;  /* 0x0000001602067980 */ /* 0x000562000c101900 */
[----:B------:R-:W-:Y:S05]  /*0720*/  BRA `(.L_x_4) ;  /* 0x0000000000207947 */ /* 0x000fea0003800000 */
.L_x_3:
[----:B------:R-:W-:Y:S02]  /*0730*/  ULDC.64 UR4, c[0x0][0x588] ;  /* 0x0001620000047ab9 */ /* 0x000fe40000000a00 */
[----:B------:R-:W-:-:S04]  /*0740*/  ISETP.NE.U32.AND P0, PT, RZ, UR4, PT ;  /* 0x00000004ff007c0c */ /* 0x000fc8000bf05070 */
[----:B------:R-:W-:-:S13]  /*0750*/  ISETP.NE.AND.EX P0, PT, RZ, UR5, PT, P0 ;  /* 0x00000005ff007c0c */ /* 0x000fda000bf05300 */
[----:B------:R-:W-:Y:S05]  /*0760*/  @!P0 BRA `(.L_x_5) ;  /* 0x00000000000c8947 */ /* 0x000fea0003800000 */
[----:B------:R-:W0:Y:S02]  /*0770*/  LDC.64 R6, c[0x0][0x588] ;  /* 0x00016200ff067b82 */ /* 0x000e240000000a00 */
[----:B0-----:R1:W5:Y:S01]  /*0780*/  LDG.E R6, desc[UR22][R6.64] ;  /* 0x0000001606067981 */ /* 0x001362000c1e1900 */
[----:B------:R-:W-:Y:S05]  /*0790*/  BRA `(.L_x_4) ;  /* 0x0000000000047947 */ /* 0x000fea0003800000 */
.L_x_5:
[----:B------:R-:W0:Y:S02]  /*07a0*/  LDC R6, c[0x0][0x580] ;  /* 0x00016000ff067b82 */ /* 0x000e240000000800 */
.L_x_4:
[----:B------:R-:W-:Y:S02]  /*07b0*/  ULDC.64 UR4, c[0x0][0x5a0] ;  /* 0x0001680000047ab9 */ /* 0x000fe40000000a00 */
[----:B------:R-:W-:-:S04]  /*07c0*/  ISETP.NE.U32.AND P0, PT, RZ, UR4, PT ;  /* 0x00000004ff007c0c */ /* 0x000fc8000bf05070 */
[----:B------:R-:W-:-:S13]  /*07d0*/  ISETP.NE.AND.EX P0, PT, RZ, UR5, PT, P0 ;  /* 0x00000005ff007c0c */ /* 0x000fda000bf05300 */
[----:B------:R-:W-:Y:S05]  /*07e0*/  @!P0 BRA `(.L_x_6) ;  /* 0x00000000001c8947 */ /* 0x000fea0003800000 */
[----:B--2---:R-:W2:Y:S02]  /*07f0*/  LDC.64 R2, c[0x0][0x5a0] ;  /* 0x00016800ff027b82 */ /* 0x004ea40000000a00 */
[----:B--2---:R-:W2:Y:S02]  /*0800*/  LDG.E.64 R2, desc[UR22][R2.64] ;  /* 0x0000001602027981 */ /* 0x004ea4000c1e1b00 */
[----:B--2---:R-:W-:-:S04]  /*0810*/  ISETP.NE.U32.AND P0, PT, R2, RZ, PT ;  /* 0x000000ff0200720c */ /* 0x004fc80003f05070 */
[----:B------:R-:W-:-:S13]  /*0820*/  ISETP.NE.AND.EX P0, PT, R3, RZ, PT, P0 ;  /* 0x000000ff0300720c */ /* 0x000fda0003f05300 */
[----:B------:R-:W-:Y:S05]  /*0830*/  @!P0 BRA `(.L_x_6) ;  /* 0x0000000000088947 */ /* 0x000fea0003800000 */
[----:B-1----:R4:W5:Y:S01]  /*0840*/  LD.E R7, desc[UR22][R2.64] ;  /* 0x0000001602077980 */ /* 0x002962000c101900 */
[----:B------:R-:W-:Y:S05]  /*0850*/  BRA `(.L_x_7) ;  /* 0x0000000000207947 */ /* 0x000fea0003800000 */
.L_x_6:
[----:B------:R-:W-:Y:S02]  /*0860*/  ULDC.64 UR4, c[0x0][0x590] ;  /* 0x0001640000047ab9 */ /* 0x000fe40000000a00 */
[----:B------:R-:W-:-:S04]  /*0870*/  ISETP.NE.U32.AND P0, PT, RZ, UR4, PT ;  /* 0x00000004ff007c0c */ /* 0x000fc8000bf05070 */
[----:B------:R-:W-:-:S13]  /*0880*/  ISETP.NE.AND.EX P0, PT, RZ, UR5, PT, P0 ;  /* 0x00000005ff007c0c */ /* 0x000fda000bf05300 */
[----:B------:R-:W-:Y:S05]  /*0890*/  @!P0 BRA `(.L_x_8) ;  /* 0x00000000000c8947 */ /* 0x000fea0003800000 */
[----:B--2---:R-:W1:Y:S02]  /*08a0*/  LDC.64 R2, c[0x0][0x590] ;  /* 0x00016400ff027b82 */ /* 0x004e640000000a00 */
[----:B-1----:R3:W5:Y:S01]  /*08b0*/  LDG.E R7, desc[UR22][R2.64] ;  /* 0x0000001602077981 */ /* 0x002762000c1e1900 */
[----:B------:R-:W-:Y:S05]  /*08c0*/  BRA `(.L_x_7) ;  /* 0x0000000000047947 */ /* 0x000fea0003800000 */
.L_x_8:
[----:B-1----:R-:W1:Y:S02]  /*08d0*/  LDC R7, c[0x0][0x584] ;  /* 0x00016100ff077b82 */ /* 0x002e640000000800 */
.L_x_7:
[----:B------:R-:W0:Y:S01]  /*08e0*/  S2UR UR11, SR_CTAID.Y ;  /* 0x00000000000b79c3 */ /* 0x000e220000002600 */
[----:B------:R-:W-:Y:S01]  /*08f0*/  ULDC UR5, c[0x0][0x65c] ;  /* 0x0001970000057ab9 */ /* 0x000fe20000000800 */
[----:B------:R-:W-:Y:S01]  /*0900*/  UISETP.NE.AND UP0, UPT, UR16, 0x2, UPT ;  /* 0x000000021000788c */ /* 0x000fe2000bf05270 */
[----:B------:R-:W-:Y:S01]  /*0910*/  PRMT R9, RZ, 0x7610, R9 ;  /* 0x00007610ff097816 */ /* 0x000fe20000000009 */
[----:B------:R-:W-:Y:S01]  /*0920*/  UISETP.NE.AND UP2, UPT, UR5, 0x1, UPT ;  /* 0x000000010500788c */ /* 0x000fe2000bf45270 */
[----:B------:R-:W-:Y:S02]  /*0930*/  IMAD.MOV.U32 R5, RZ, RZ, -0x1 ;  /* 0xffffffffff057424 */ /* 0x000fe400078e00ff */
[----:B------:R-:W-:Y:S01]  /*0940*/  IMAD.MOV.U32 R4, RZ, RZ, -0x1 ;  /* 0xffffffffff047424 */ /* 0x000fe200078e00ff */
[----:B------:R-:W0:Y:S07]  /*0950*/  S2UR UR4, SR_CTAID.X ;  /* 0x00000000000479c3 */ /* 0x000e2e0000002500 */
[----:B------:R-:W-:Y:S01]  /*0960*/  @UP2 ULDC UR14, c[0x0][0x10] ;  /* 0x00000400000e2ab9 */ /* 0x000fe20000000800 */
[----:B------:R-:W-:Y:S01]  /*0970*/  @UP2 UMOV UR7, URZ ;  /* 0x0000003f00072c82 */ /* 0x000fe20008000000 */
[----:B------:R-:W-:Y:S01]  /*0980*/  @UP2 UMOV UR5, URZ ;  /* 0x0000003f00052c82 */ /* 0x000fe20008000000 */
[----:B------:R-:W-:Y:S01]  /*0990*/  @!UP2 ULDC UR10, c[0x0][0xc] ;  /* 0x00000300000aaab9 */ /* 0x000fe20000000800 */
[----:B--234-:R-:W2:Y:S01]  /*09a0*/  LDC.64 R2, c[0x0][0x650] ;  /* 0x00019400ff027b82 */ /* 0x01cea20000000a00 */
[----:B0-----:R-:W-:-:S02]  /*09b0*/  @UP2 UMOV UR9, UR11 ;  /* 0x0000000b00092c82 */ /* 0x001fc40008000000 */
[----:B------:R-:W-:Y:S01]  /*09c0*/  @UP2 UMOV UR6, UR9 ;  /* 0x0000000900062c82 */ /* 0x000fe20008000000 */
[----:B------:R-:W-:Y:S01]  /*09d0*/  @!UP2 UMOV UR9, UR11 ;  /* 0x0000000b0009ac82 */ /* 0x000fe20008000000 */
[----:B------:R-:W-:-:S03]  /*09e0*/  @UP2 UIMAD.WIDE.U32 UR14, UR4, UR14, UR6 ;  /* 0x0000000e040e22a5 */ /* 0x000fc6000f8e0006 */
[----:B------:R-:W-:Y:S01]  /*09f0*/  ULDC UR6, c[0x0][0xc] ;  /* 0x0000030000067ab9 */ /* 0x000fe20000000800 */
[----:B------:R-:W-:Y:S01]  /*0a00*/  @UP2 UIADD3 UR15, UR15, UR5, URZ ;  /* 0x000000050f0f2290 */ /* 0x000fe2000fffe03f */
[----:B------:R-:W-:Y:S02]  /*0a10*/  ULDC UR7, c[0x0][0x10] ;  /* 0x0000040000077ab9 */ /* 0x000fe40000000800 */
[----:B------:R-:W-:Y:S01]  /*0a20*/  UMOV UR5, URZ ;  /* 0x0000003f00057c82 */ /* 0x000fe20008000000 */
[----:B------:R-:W-:Y:S02]  /*0a30*/  UIMAD.WIDE.U32 UR6, UR6, UR7, URZ ;  /* 0x00000007060672a5 */ /* 0x000fe4000f8e003f */
[----:B------:R-:W-:Y:S01]  /*0a40*/  @!UP2 UIMAD.WIDE.U32 UR10, UR10, UR9, UR4 ;  /* 0x000000090a0aa2a5 */ /* 0x000fe2000f8e0004 */
[----:B------:R-:W-:Y:S02]  /*0a50*/  ULDC UR12, c[0x0][0x14] ;  /* 0x00000500000c7ab9 */ /* 0x000fe40000000800 */
[----:B------:R-:W-:-:S02]  /*0a60*/  UIMAD.WIDE.U32 UR20, UR6, UR12, URZ ;  /* 0x0000000c061472a5 */ /* 0x000fc4000f8e003f */
[----:B------:R-:W-:Y:S02]  /*0a70*/  UIMAD UR7, UR7, UR12, URZ ;  /* 0x0000000c070772a4 */ /* 0x000fe4000f8e023f */
[----:B------:R-:W-:Y:S01]  /*0a80*/  @!UP2 UMOV UR14, UR10 ;  /* 0x0000000a000eac82 */ /* 0x000fe20008000000 */
[----:B------:R-:W-:Y:S01]  /*0a90*/  @!UP2 UMOV UR15, UR11 ;  /* 0x0000000b000fac82 */ /* 0x000fe20008000000 */
[----:B------:R-:W-:Y:S02]  /*0aa0*/  UIADD3 UR7, UR21, UR7, URZ ;  /* 0x0000000715077290 */ /* 0x000fe4000fffe03f */
[----:B------:R-:W-:-:S04]  /*0ab0*/  UIADD3 UR6, UP1, UR14, UR20, URZ ;  /* 0x000000140e067290 */ /* 0x000fc8000ff3e03f */
[----:B------:R-:W-:Y:S02]  /*0ac0*/  UIADD3.X UR10, UR15, UR7, URZ, UP1, !UPT ;  /* 0x000000070f0a7290 */ /* 0x000fe40008ffe43f */
[----:B------:R-:W-:Y:S02]  /*0ad0*/  USEL UR6, UR6, UR14, !UP0 ;  /* 0x0000000e06067287 */ /* 0x000fe4000c000000 */
[----:B------:R-:W-:-:S04]  /*0ae0*/  USEL UR10, UR10, UR15, !UP0 ;  /* 0x0000000f0a0a7287 */ /* 0x000fc8000c000000 */
[----:B--2---:R-:W-:Y:S01]  /*0af0*/  ISETP.LE.U32.AND P0, PT, R2, UR6, PT ;  /* 0x0000000602007c0c */ /* 0x004fe2000bf03070 */
[----:B------:R-:W-:Y:S02]  /*0b00*/  IMAD.U32 R2, RZ, RZ, UR6 ;  /* 0x00000006ff027e24 */ /* 0x000fe4000f8e00ff */
[----:B------:R-:W-:-:S05]  /*0b10*/  IMAD.U32 R0, RZ, RZ, UR10 ;  /* 0x0000000aff007e24 */ /* 0x000fca000f8e00ff */
[----:B------:R-:W-:Y:S01]  /*0b20*/  ISETP.GE.U32.AND.EX P0, PT, R0, R3, PT, P0 ;  /* 0x000000030000720c */ /* 0x000fe20003f06100 */
[----:B------:R-:W-:Y:S02]  /*0b30*/  IMAD.U32 R3, RZ, RZ, UR10 ;  /* 0x0000000aff037e24 */ /* 0x000fe4000f8e00ff */
[----:B------:R-:W-:-:S10]  /*0b40*/  IMAD.MOV.U32 R0, RZ, RZ, -0x1 ;  /* 0xffffffffff007424 */ /* 0x000fd400078e00ff */
[----:B------:R-:W-:Y:S05]  /*0b50*/  @P0 BRA `(.L_x_9) ;  /* 0x0000000400880947 */ /* 0x000fea0003800000 */
[----:B------:R-:W-:Y:S01]  /*0b60*/  I2FP.F32.U32 R0, UR4 ;  /* 0x0000000400007c45 */ /* 0x000fe20008201000 */
[----:B------:R-:W-:Y:S01]  /*0b70*/  ULDC.64 UR18, c[0x0][0x628] ;  /* 0x00018a0000127ab9 */ /* 0x000fe20000000a00 */
[----:B------:R-:W-:Y:S01]  /*0b80*/  ULDC UR6, c[0x0][0x150] ;  /* 0x0000540000067ab9 */ /* 0x000fe20000000800 */
[----:B------:R-:W-:Y:S01]  /*0b90*/  ISETP.NE.U32.AND P0, PT, RZ, UR18, PT ;  /* 0x00000012ff007c0c */ /* 0x000fe2000bf05070 */
[----:B------:R-:W-:Y:S01]  /*0ba0*/  ULDC UR25, c[0x0][0x630] ;  /* 0x00018c0000197ab9 */ /* 0x000fe20000000800 */
[----:B------:R-:W-:Y:S01]  /*0bb0*/  FMUL R0, R0, UR6 ;  /* 0x0000000600007c20 */ /* 0x000fe20008400000 */
[----:B------:R-:W-:Y:S01]  /*0bc0*/  R2UR UR26, R2 ;  /* 0x00000000021a72ca */ /* 0x000fe200000e0000 */
[----:B------:R-:W-:Y:S01]  /*0bd0*/  ULDC UR28, c[0x0][0x154] ;  /* 0x00005500001c7ab9 */ /* 0x000fe20000000800 */
[----:B------:R-:W-:Y:S01]  /*0be0*/  ISETP.NE.AND.EX P0, PT, RZ, UR19, PT, P0 ;  /* 0x00000013ff007c0c */ /* 0x000fe2000bf05300 */
[----:B------:R0:W2:Y:S01]  /*0bf0*/  F2I.U32.TRUNC.NTZ R4, R0 ;  /* 0x0000000000047305 */ /* 0x0000a2000020f000 */
[----:B------:R-:W-:-:S02]  /*0c00*/  R2UR UR27, R3 ;  /* 0x00000000031b72ca */ /* 0x000fc400000e0000 */
[----:B------:R-:W-:Y:S02]  /*0c10*/  R2UR UR10, R2 ;  /* 0x00000000020a72ca */ /* 0x000fe400000e0000 */
[----:B------:R-:W-:-:S07]  /*0c20*/  R2UR UR11, R3 ;  /* 0x00000000030b72ca */ /* 0x000fce00000e0000 */
[----:B0-----:R-:W-:Y:S08]  /*0c30*/  @!P0 BRA `(.L_x_10) ;  /* 0x0000000000308947 */ /* 0x001ff00003800000 */
[----:B------:R-:W-:Y:S01]  /*0c40*/  R2UR UR10, R2 ;  /* 0x00000000020a72ca */ /* 0x000fe200000e0000 */
[----:B------:R-:W-:Y:S01]  /*0c50*/  ULDC UR6, c[0x0][0x634] ;  /* 0x00018d0000067ab9 */ /* 0x000fe20000000800 */
[----:B------:R-:W-:-:S11]  /*0c60*/  R2UR UR12, R3 ;  /* 0x00000000030c72ca */ /* 0x000fd600000e0000 */
[----:B------:R-:W-:-:S04]  /*0c70*/  UIADD3 UR6, UP1, UR10, UR6, URZ ;  /* 0x000000060a067290 */ /* 0x000fc8000ff3e03f */
[----:B------:R-:W-:-:S04]  /*0c80*/  UIADD3.X UR12, URZ, UR12, URZ, UP1, !UPT ;  /* 0x0000000c3f0c7290 */ /* 0x000fc80008ffe43f */
[----:B------:R-:W-:-:S04]  /*0c90*/  UIMAD.WIDE.U32 UR10, UR12, UR18, URZ ;  /* 0x000000120c0a72a5 */ /* 0x000fc8000f8e003f */
[----:B------:R-:W-:Y:S02]  /*0ca0*/  UIMAD.WIDE.U32 UR14, UP1, UR6, UR19, UR10 ;  /* 0x00000013060e72a5 */ /* 0x000fe4000f82000a */
[----:B------:R-:W-:Y:S02]  /*0cb0*/  UIMAD.WIDE.U32 UR10, UR6, UR18, URZ ;  /* 0x00000012060a72a5 */ /* 0x000fe4000f8e003f */
[----:B------:R-:W-:Y:S02]  /*0cc0*/  UIADD3.X UR17, URZ, URZ, URZ, UP1, !UPT ;  /* 0x0000003f3f117290 */ /* 0x000fe40008ffe43f */
[----:B------:R-:W-:Y:S01]  /*0cd0*/  UIADD3 URZ, UP1, UR11, UR14, URZ ;  /* 0x0000000e0b3f7290 */ /* 0x000fe2000ff3e03f */
[----:B------:R-:W-:-:S03]  /*0ce0*/  UMOV UR16, UR15 ;  /* 0x0000000f00107c82 */ /* 0x000fc60008000000 */
[----:B------:R-:W-:-:S12]  /*0cf0*/  UIMAD.WIDE.U32.X UR10, UR12, UR19, UR16, UP1 ;  /* 0x000000130c0a72a5 */ /* 0x000fd800088e0410 */
.L_x_10:
[----:B------:R-:W-:Y:S01]  /*0d00*/  USHF.R.U64 UR5, UR10, UR25, UR11 ;  /* 0x000000190a057299 */ /* 0x000fe2000800120b */
[----:B------:R-:W-:Y:S01]  /*0d10*/  I2FP.F32.U32 R0, UR9 ;  /* 0x0000000900007c45 */ /* 0x000fe20008201000 */
[----:B------:R-:W-:Y:S01]  /*0d20*/  USHF.R.U32.HI UR6, URZ, UR25, UR11 ;  /* 0x000000193f067299 */ /* 0x000fe2000801160b */
[----:B--2---:R-:W-:Y:S01]  /*0d30*/  R2UR UR16, R4 ;  /* 0x00000000041072ca */ /* 0x004fe200000e0000 */
[----:B------:R-:W-:Y:S02]  /*0d40*/  UIADD3 UR19, UP1, URZ, -UR5, URZ ;  /* 0x800000053f137290 */ /* 0x000fe4000ff3e03f */
[----:B------:R-:W-:Y:S01]  /*0d50*/  FMUL R0, R0, UR28 ;  /* 0x0000001c00007c20 */ /* 0x000fe20008400000 */
[----:B------:R-:W-:Y:S01]  /*0d60*/  ULDC.64 UR10, c[0x0][0x620] ;  /* 0x00018800000a7ab9 */ /* 0x000fe20000000a00 */
[----:B------:R-:W-:Y:S01]  /*0d70*/  UIADD3.X UR6, URZ, ~UR6, URZ, UP1, !UPT ;  /* 0x800000063f067290 */ /* 0x000fe20008ffe43f */
[----:B------:R-:W-:Y:S01]  /*0d80*/  UMOV UR14, UR26 ;  /* 0x0000001a000e7c82 */ /* 0x000fe20008000000 */
[----:B------:R-:W-:-:S02]  /*0d90*/  UMOV UR15, UR27 ;  /* 0x0000001b000f7c82 */ /* 0x000fc40008000000 */
[----:B------:R-:W-:Y:S01]  /*0da0*/  UIMAD UR6, UR6, UR10, URZ ;  /* 0x0000000a060672a4 */ /* 0x000fe2000f8e023f */
[----:B------:R-:W0:Y:S01]  /*0db0*/  F2I.U32.TRUNC.NTZ R0, R0 ;  /* 0x0000000000007305 */ /* 0x000e22000020f000 */
[----:B------:R-:W-:Y:S02]  /*0dc0*/  UIMAD.WIDE.U32 UR14, UR19, UR10, UR14 ;  /* 0x0000000a130e72a5 */ /* 0x000fe4000f8e000e */
[----:B------:R-:W-:Y:S01]  /*0dd0*/  UIMAD UR19, UR19, UR11, UR6 ;  /* 0x0000000b131372a4 */ /* 0x000fe2000f8e0206 */
[----:B------:R-:W-:Y:S01]  /*0de0*/  ULDC UR30, c[0x0][0x658] ;  /* 0x00019600001e7ab9 */ /* 0x000fe20000000800 */
[----:B------:R-:W-:Y:S02]  /*0df0*/  UMOV UR28, 0xffffffff ;  /* 0xffffffff001c7882 */ /* 0x000fe40000000000 */
[----:B------:R-:W-:Y:S01]  /*0e00*/  UIADD3 UR19, UR15, UR19, URZ ;  /* 0x000000130f137290 */ /* 0x000fe2000fffe03f */
[----:B------:R-:W-:Y:S01]  /*0e10*/  ULDC UR25, c[0x0][0x618] ;  /* 0x0001860000197ab9 */ /* 0x000fe20000000800 */
[----:B------:R-:W-:Y:S01]  /*0e20*/  ULDC.64 UR10, c[0x0][0x640] ;  /* 0x00019000000a7ab9 */ /* 0x000fe20000000a00 */
[----:B------:R-:W-:Y:S01]  /*0e30*/  USHF.L.U32 UR15, UR28, UR30, URZ ;  /* 0x0000001e1c0f7299 */ /* 0x000fe2000800063f */
[----:B------:R-:W-:Y:S01]  /*0e40*/  ISETP.NE.U32.AND P0, PT, RZ, UR10, PT ;  /* 0x0000000aff007c0c */ /* 0x000fe2000bf05070 */
[----:B------:R-:W-:-:S02]  /*0e50*/  USHF.R.U64 UR28, UR14, UR25, UR19 ;  /* 0x000000190e1c7299 */ /* 0x000fc40008001213 */
[----:B------:R-:W-:Y:S01]  /*0e60*/  USHF.R.U32.HI UR14, URZ, UR25, UR19 ;  /* 0x000000193f0e7299 */ /* 0x000fe20008011613 */
[----:B0-----:R-:W-:Y:S01]  /*0e70*/  R2UR UR18, R0 ;  /* 0x00000000001272ca */ /* 0x001fe200000e0000 */
[----:B------:R-:W-:Y:S01]  /*0e80*/  ULDC UR27, c[0x0][0x608] ;  /* 0x00018200001b7ab9 */ /* 0x000fe20000000800 */
[----:B------:R-:W-:Y:S01]  /*0e90*/  ISETP.NE.AND.EX P0, PT, RZ, UR11, PT, P0 ;  /* 0x0000000bff007c0c */ /* 0x000fe2000bf05300 */
[----:B------:R-:W-:Y:S02]  /*0ea0*/  USHF.R.U64 UR32, UR28, UR27, UR14 ;  /* 0x0000001b1c207299 */ /* 0x000fe4000800120e */
[----:B------:R-:W-:Y:S01]  /*0eb0*/  USHF.R.U32.HI UR14, URZ, UR27, UR14 ;  /* 0x0000001b3f0e7299 */ /* 0x000fe2000801160e */
[----:B------:R-:W-:Y:S01]  /*0ec0*/  UMOV UR26, 0x1 ;  /* 0x00000001001a7882 */ /* 0x000fe20000000000 */
[----:B------:R-:W-:Y:S02]  /*0ed0*/  UIADD3 UR16, -UR16, URZ, URZ ;  /* 0x0000003f10107290 */ /* 0x000fe4000fffe13f */
[----:B------:R-:W-:-:S02]  /*0ee0*/  USHF.R.U64 UR33, UR32, UR30, UR14 ;  /* 0x0000001e20217299 */ /* 0x000fc4000800120e */
[----:B------:R-:W-:Y:S01]  /*0ef0*/  USHF.L.U32 UR25, UR26, UR30, URZ ;  /* 0x0000001e1a197299 */ /* 0x000fe2000800063f */
[----:B------:R-:W-:Y:S01]  /*0f00*/  ULDC UR17, c[0x0][0x144] ;  /* 0x0000510000117ab9 */ /* 0x000fe20000000800 */
[----:B------:R-:W-:Y:S01]  /*0f10*/  ULDC UR6, c[0x0][0x600] ;  /* 0x0001800000067ab9 */ /* 0x000fe20000000800 */
[----:B------:R-:W-:Y:S02]  /*0f20*/  ULOP3.LUT UR26, URZ, UR15, URZ, 0x33, !UPT ;  /* 0x0000000f3f1a7292 */ /* 0x000fe4000f8e333f */
[----:B------:R-:W-:Y:S02]  /*0f30*/  USHF.R.U32.HI UR15, URZ, UR30, UR14 ;  /* 0x0000001e3f0f7299 */ /* 0x000fe4000801160e */
[----:B------:R-:W-:Y:S02]  /*0f40*/  UIADD3 UR12, UR6, -0x1, URZ ;  /* 0xffffffff060c7890 */ /* 0x000fe4000fffe03f */
[----:B------:R-:W-:Y:S02]  /*0f50*/  UIADD3 UR29, -UR18, URZ, URZ ;  /* 0x0000003f121d7290 */ /* 0x000fe4000fffe13f */
[----:B------:R-:W-:Y:S01]  /*0f60*/  UIMAD UR4, UR17, UR16, UR4 ;  /* 0x00000010110472a4 */ /* 0x000fe2000f8e0204 */
[----:B------:R-:W-:Y:S01]  /*0f70*/  ULDC UR34, c[0x0][0x148] ;  /* 0x0000520000227ab9 */ /* 0x000fe20000000800 */
[----:B------:R-:W-:Y:S01]  /*0f80*/  ULDC UR30, c[0x0][0x648] ;  /* 0x00019200001e7ab9 */ /* 0x000fe20000000800 */
[----:B------:R-:W-:Y:S01]  /*0f90*/  ULDC UR31, c[0x0][0x638] ;  /* 0x00018e00001f7ab9 */ /* 0x000fe20000000800 */
[----:B------:R-:W-:Y:S01]  /*0fa0*/  UMOV UR14, UR33 ;  /* 0x00000021000e7c82 */ /* 0x000fe20008000000 */
[----:B------:R-:W-:Y:S07]  /*0fb0*/  @!P0 BRA `(.L_x_11) ;  /* 0x0000000000308947 */ /* 0x000fee0003800000 */
[----:B------:R-:W-:Y:S02]  /*0fc0*/  ULDC UR18, c[0x0][0x64c] ;  /* 0x0001930000127ab9 */ /* 0x000fe40000000800 */
        /* <DEDUP_REMOVED lines=8> */
[----:B------:R-:W-:-:S07]  /*1050*/  UIMAD.WIDE.U32.X UR10, UR27, UR11, UR18, UP1 ;  /* 0x0000000b1b0a72a5 */ /* 0x000fce00088e0412 */
[----:B------:R-:W-:Y:S01]  /*1060*/  UMOV UR14, UR10 ;  /* 0x0000000a000e7c82 */ /* 0x000fe20008000000 */
[----:B------:R-:W-:-:S05]  /*1070*/  UMOV UR15, UR11 ;  /* 0x0000000b000f7c82 */ /* 0x000fca0008000000 */
.L_x_11:
[----:B------:R-:W-:Y:S01]  /*1080*/  USHF.R.U64 UR10, UR14, UR30, UR15 ;  /* 0x0000001e0e0a7299 */ /* 0x000fe2000800120f */
[----:B------:R-:W-:Y:S01]  /*1090*/  IMAD.MOV.U32 R9, RZ, RZ, 0x1 ;  /* 0x00000001ff097424 */ /* 0x000fe200078e00ff */
[----:B------:R-:W-:Y:S01]  /*10a0*/  @UP2 UIMAD UR4, UR34, UR29, UR9 ;  /* 0x0000001d220422a4 */ /* 0x000fe2000f8e0209 */
[----:B------:R-:W-:Y:S01]  /*10b0*/  IMAD.U32 R0, RZ, RZ, UR5 ;  /* 0x00000005ff007e24 */ /* 0x000fe2000f8e00ff */
[----:B------:R-:W-:Y:S02]  /*10c0*/  ULOP3.LUT UR26, UR32, UR26, URZ, 0xc0, !UPT ;  /* 0x0000001a201a7292 */ /* 0x000fe4000f8ec03f */
[----:B------:R-:W-:Y:S02]  /*10d0*/  UIADD3 UR9, -UR10, URZ, URZ ;  /* 0x0000003f0a097290 */ /* 0x000fe4000fffe13f */
[----:B------:R-:W-:Y:S02]  /*10e0*/  ULOP3.LUT UR12, UR28, UR12, URZ, 0xc0, !UPT ;  /* 0x0000000c1c0c7292 */ /* 0x000fe4000f8ec03f */
[----:B------:R-:W-:-:S02]  /*10f0*/  UIMAD UR25, UR25, UR10, UR26 ;  /* 0x0000000a191972a4 */ /* 0x000fc4000f8e021a */
[----:B------:R-:W-:Y:S01]  /*1100*/  UIMAD UR9, UR9, UR31, UR33 ;  /* 0x0000001f090972a4 */ /* 0x000fe2000f8e0221 */
[----:B------:R-:W-:Y:S02]  /*1110*/  ULDC UR10, c[0x0][0x610] ;  /* 0x00018400000a7ab9 */ /* 0x000fe40000000800 */
[----:B------:R-:W-:Y:S02]  /*1120*/  UIMAD UR4, UR25, UR10, UR4 ;  /* 0x0000000a190472a4 */ /* 0x000fe4000f8e0204 */
[----:B------:R-:W-:-:S04]  /*1130*/  UIMAD UR9, UR9, UR6, UR12 ;  /* 0x00000006090972a4 */ /* 0x000fc8000f8e020c */
[----:B------:R-:W-:Y:S02]  /*1140*/  USEL UR6, UR9, UR4, !UP2 ;  /* 0x0000000409067287 */ /* 0x000fe4000d000000 */
[----:B------:R-:W-:-:S04]  /*1150*/  USEL UR4, UR4, UR9, !UP2 ;  /* 0x0000000904047287 */ /* 0x000fc8000d000000 */
[----:B------:R-:W-:Y:S02]  /*1160*/  IMAD.U32 R4, RZ, RZ, UR6 ;  /* 0x00000006ff047e24 */ /* 0x000fe4000f8e00ff */
[----:B------:R-:W-:-:S07]  /*1170*/  IMAD.U32 R5, RZ, RZ, UR4 ;  /* 0x00000004ff057e24 */ /* 0x000fce000f8e00ff */
.L_x_9:
[----:B------:R-:W-:Y:S02]  /*1180*/  ULDC UR4, c[0x0][0x28c] ;  /* 0x0000a30000047ab9 */ /* 0x000fe40000000800 */
[----:B------:R-:W-:-:S04]  /*1190*/  UIADD3 UR4, UR4, 0x7f, URZ ;  /* 0x0000007f04047890 */ /* 0x000fc8000fffe03f */
[----:B------:R-:W-:-:S04]  /*11a0*/  USHF.R.S32.HI UR5, URZ, 0x1f, UR4 ;  /* 0x0000001f3f057899 */ /* 0x000fc80008011404 */
[----:B------:R-:W-:-:S04]  /*11b0*/  ULEA.HI UR5, UR5, UR4, URZ, 0x7 ;  /* 0x0000000405057291 */ /* 0x000fc8000f8f383f */
[----:B------:R-:W-:Y:S01]  /*11c0*/  USHF.R.S32.HI UR14, URZ, 0x7, UR5 ;  /* 0x000000073f0e7899 */ /* 0x000fe20008011405 */
[----:B------:R-:W-:Y:S11]  /*11d0*/  @!P1 BRA `(.L_x_12) ;  /* 0x0000007000049947 */ /* 0x000ff60003800000 */
[----:B------:R-:W-:-:S06]  /*11e0*/  UISETP.GT.U32.AND UP1, UPT, UR24, 0x1, UPT ;  /* 0x000000011800788c */ /* 0x000fcc000bf24070 */
[----:B------:R-:W-:-:S13]  /*11f0*/  PLOP3.LUT P0, PT, PT, PT, UP1, 0x80, 0x0 ;  /* 0x000000000000781c */ /* 0x000fda0003f0f018 */
[----:B------:R-:W-:Y:S05]  /*1200*/  @P0 EXIT ;  /* 0x000000000000094d */ /* 0x000fea0003800000 */
.L_x_13:
[----:B------:R-:W-:-:S08]  /*1210*/  NOP ;  /* 0x0000000000007918 */ /* 0x000fd00000000000 */
[----:B------:R-:W0:Y:S02]  /*1220*/  USETMAXREG.TRY_ALLOC.CTAPOOL UP1, 0xe8 ;  /* 0x000000e8000079c8 */ /* 0x000e240008020600 */
[----:B0-----:R-:W-:-:S13]  /*1230*/  PLOP3.LUT P0, PT, PT, PT, UP1, 0x80, 0x0 ;  /* 0x000000000000781c */ /* 0x001fda0003f0f018 */
[----:B------:R-:W-:Y:S05]  /*1240*/  @!P0 BRA `(.L_x_13) ;  /* 0xfffffffc00f08947 */ /* 0x000fea000383ffff */
[----:B------:R-:W-:-:S13]  /*1250*/  LOP3.LUT P0, RZ, R9, 0xff, RZ, 0xc0, !PT ;  /* 0x000000ff09ff7812 */ /* 0x000fda000780c0ff */
[----:B------:R-:W-:Y:S05]  /*1260*/  @!P0 EXIT ;  /* 0x000000000000894d */ /* 0x000fea0003800000 */
[----:B------:R-:W0:Y:S01]  /*1270*/  S2UR UR5, SR_CgaCtaId ;  /* 0x00000000000579c3 */ /* 0x000e220000008800 */
[----:B------:R-:W-:Y:S01]  /*1280*/  SHF.R.S32.HI R9, RZ, 0x1f, R12 ;  /* 0x0000001fff097819 */ /* 0x000fe2000001140c */
[----:B------:R-:W-:Y:S01]  /*1290*/  VIADD R10, R13, 0xffffffff ;  /* 0xffffffff0d0a7836 */ /* 0x000fe20000000000 */
[----:B------:R-:W-:Y:S01]  /*12a0*/  UMOV UR8, 0x400 ;  /* 0x0000040000087882 */ /* 0x000fe20000000000 */
[----:B------:R-:W-:Y:S01]  /*12b0*/  USHF.R.U32.HI UR4, URZ, 0x2, UR14 ;  /* 0x000000023f047899 */ /* 0x000fe2000801160e */
[CC--:B------:R-:W-:Y:S01]  /*12c0*/  LEA.HI R8, R9.reuse, R12.reuse, RZ, 0x2 ;  /* 0x0000000c09087211 */ /* 0x0c0fe200078f10ff */
[----:B------:R-:W-:Y:S01]  /*12d0*/  ULOP3.LUT UR9, UR14, 0x3, URZ, 0xc0, !UPT ;  /* 0x000000030e097892 */ /* 0x000fe2000f8ec03f */
[----:B------:R-:W-:Y:S01]  /*12e0*/  LEA.HI R9, R9, R12, RZ, 0x5 ;  /* 0x0000000c09097211 */ /* 0x000fe200078f28ff */
[----:B------:R-:W-:Y:S01]  /*12f0*/  UISETP.LT.AND UP1, UPT, UR14, 0x1, UPT ;  /* 0x000000010e00788c */ /* 0x000fe2000bf21270 */
[--C-:B------:R-:W-:Y:S01]  /*1300*/  SHF.R.S32.HI R14, RZ, 0x2, R8.reuse ;  /* 0x00000002ff0e7819 */ /* 0x100fe20000011408 */
[----:B------:R-:W-:Y:S01]  /*1310*/  ULOP3.LUT UR4, UR4, 0x1, URZ, 0xc0, !UPT ;  /* 0x0000000104047892 */ /* 0x000fe2000f8ec03f */
[----:B------:R-:W-:Y:S01]  /*1320*/  SHF.R.S32.HI R15, RZ, 0x1f, R8 ;  /* 0x0000001fff0f7819 */ /* 0x000fe20000011408 */
[----:B------:R-:W-:Y:S01]  /*1330*/  ULDC UR6, c[0x0][0x284] ;  /* 0x0000a10000067ab9 */ /* 0x000fe20000000800 */
[----:B------:R-:W-:Y:S01]  /*1340*/  LOP3.LUT R11, R8, 0xfffffffc, RZ, 0xc0, !PT ;  /* 0xfffffffc080b7812 */ /* 0x000fe200078ec0ff */
[----:B------:R-:W-:Y:S01]  /*1350*/  USEL UR9, UR9, URZ, !UP0 ;  /* 0x0000003f09097287 */ /* 0x000fe2000c000000 */
[----:B------:R-:W-:Y:S01]  /*1360*/  LEA.HI R15, R15, R14, RZ, 0x3 ;  /* 0x0000000e0f0f7211 */ /* 0x000fe200078f18ff */
[----:B------:R-:W-:Y:S01]  /*1370*/  USEL UR10, UR14, 0x1, UP1 ;  /* 0x000000010e0a7887 */ /* 0x000fe20008800000 */
[----:B------:R-:W-:Y:S01]  /*1380*/  ISETP.NE.AND P0, PT, R10, RZ, PT ;  /* 0x000000ff0a00720c */ /* 0x000fe20003f05270 */
[----:B------:R-:W-:Y:S01]  /*1390*/  IMAD.IADD R12, R12, 0x1, -R11 ;  /* 0x000000010c0c7824 */ /* 0x000fe200078e0a0b */
[----:B------:R-:W-:Y:S01]  /*13a0*/  LOP3.LUT R15, R15, 0xfffffff8, RZ, 0xc0, !PT ;  /* 0xfffffff80f0f7812 */ /* 0x000fe200078ec0ff */
[----:B------:R-:W-:Y:S01]  /*13b0*/  IMAD.SHL.U32 R10, R10, 0x8, RZ ;  /* 0x000000080a0a7824 */ /* 0x000fe200078e00ff */
[----:B------:R-:W-:Y:S01]  /*13c0*/  SHF.R.S32.HI R11, RZ, 0x5, R9 ;  /* 0x00000005ff0b7819 */ /* 0x000fe20000011409 */
[----:B------:R-:W-:Y:S01]  /*13d0*/  UISETP.EQ.U32.AND UP0, UPT, UR4, 0x1, !UP0 ;  /* 0x000000010400788c */ /* 0x000fe2000c702070 */
[----:B------:R-:W-:Y:S01]  /*13e0*/  SEL R144, RZ, 0x1, P0 ;  /* 0x00000001ff907807 */ /* 0x000fe20000000000 */
[----:B0-----:R-:W-:Y:S01]  /*13f0*/  ULEA UR8, UR5, UR8, 0x18 ;  /* 0x0000000805087291 */ /* 0x001fe2000f8ec03f */
[----:B------:R-:W-:Y:S01]  /*1400*/  IMAD.IADD R8, R14, 0x1, -R15 ;  /* 0x000000010e087824 */ /* 0x000fe200078e0a0f */
[----:B------:R-:W-:Y:S01]  /*1410*/  LOP3.LUT R10, R10, 0x8, RZ, 0xc0, !PT ;  /* 0x000000080a0a7812 */ /* 0x000fe200078ec0ff */
[----:B------:R-:W-:-:S02]  /*1420*/  ULOP3.LUT UR25, UR13, 0x1, URZ, 0xfc, !UPT ;  /* 0x000000010d197892 */ /* 0x000fc4000f8efc3f */
[----:B------:R-:W-:Y:S01]  /*1430*/  UIADD3 UR27, UR8, 0x50, URZ ;  /* 0x00000050081b7890 */ /* 0x000fe2000fffe03f */
[--C-:B------:R-:W-:Y:S01]  /*1440*/  SHF.R.S32.HI R9, RZ, 0x1f, R8.reuse ;  /* 0x0000001fff097819 */ /* 0x100fe20000011408 */
[C-C-:B------:R-:W-:Y:S01]  /*1450*/  IMAD R15, R11.reuse, -0x10, -R8.reuse ;  /* 0xfffffff00b0f7824 */ /* 0x140fe200078e0a08 */
[C---:B------:R-:W-:Y:S01]  /*1460*/  LOP3.LUT R145, R10.reuse, 0x8, RZ, 0x3c, !PT ;  /* 0x000000080a917812 */ /* 0x040fe200078e3cff */
[----:B------:R-:W-:Y:S01]  /*1470*/  USHF.L.U32 UR26, UR14, 0x1, URZ ;  /* 0x000000010e1a7899 */ /* 0x000fe2000800063f */
[----:B------:R-:W-:Y:S01]  /*1480*/  LOP3.LUT R14, R10, 0x18, RZ, 0x3c, !PT ;  /* 0x000000180a0e7812 */ /* 0x000fe200078e3cff */
[----:B------:R-:W-:Y:S01]  /*1490*/  IMAD.WIDE R8, R11, 0x10, R8 ;  /* 0x000000100b087825 */ /* 0x000fe200078e0208 */
[----:B------:R-:W-:Y:S01]  /*14a0*/  LEA R13, R13, UR27, 0x3 ;  /* 0x0000001b0d0d7c11 */ /* 0x000fe2000f8e18ff */
[----:B------:R-:W-:Y:S02]  /*14b0*/  UIADD3 UR10, -UR10, UR14, URZ ;  /* 0x0000000e0a0a7290 */ /* 0x000fe4000fffe13f */
[----:B------:R-:W-:Y:S01]  /*14c0*/  VIADD R15, R15, UR6 ;  /* 0x000000060f0f7c36 */ /* 0x000fe20008000000 */
[----:B------:R-:W-:-:S12]  /*14d0*/  USEL UR11, URZ, 0x1, !UP0 ;  /* 0x000000013f0b7887 */ /* 0x000fd8000c000000 */
.L_x_168:
[----:B------:R-:W-:Y:S01]  /*14e0*/  SHF.L.U32 R10, R144, 0x1f, RZ ;  /* 0x0000001f900a7819 */ /* 0x000fe200000006ff */
[----:B------:R-:W0:Y:S01]  /*14f0*/  LDC R11, c[0x0][0x28c] ;  /* 0x0000a300ff0b7b82 */ /* 0x000e220000000800 */
[----:B------:R-:W-:Y:S01]  /*1500*/  UMOV UR4, URZ ;  /* 0x0000003f00047c82 */ /* 0x000fe20008000000 */
[----:B------:R-:W-:Y:S01]  /*1510*/  UMOV UR12, UR9 ;  /* 0x00000009000c7c82 */ /* 0x000fe20008000000 */
[----:B------:R-:W2:Y:S01]  /*1520*/  SYNCS.PHASECHK.TRANS64.TRYWAIT P0, [R13+URZ+-0x8], R10 ;  /* 0xfffff80a0d0075a7 */ /* 0x000ea2000800017f */
[----:B0-----:R-:W-:Y:S01]  /*1530*/  ISETP.GE.AND P1, PT, R11, 0x1, PT ;  /* 0x000000010b00780c */ /* 0x001fe20003f26270 */
[----:B-12-4-:R-:W-:-:S12]  /*1540*/  @!P0 BRA `(.L_x_14) ;  /* 0x0000007c00188947 */ /* 0x016fd80003800000 */
.L_x_190:
[----:B------:R-:W-:Y:S01]  /*1550*/  UMOV UR5, URZ ;  /* 0x0000003f00057c82 */ /* 0x000fe20008000000 */
[----:B------:R-:W-:Y:S01]  /*1560*/  UMOV UR6, URZ ;  /* 0x0000003f00067c82 */ /* 0x000fe20008000000 */
[----:B------:R-:W-:Y:S02]  /*1570*/  CS2R R18, SRZ ;  /* 0x0000000000127805 */ /* 0x000fe4000001ff00 */
[----:B------:R-:W-:Y:S02]  /*1580*/  CS2R R16, SRZ ;  /* 0x0000000000107805 */ /* 0x000fe4000001ff00 */
[----:B------:R-:W-:Y:S02]  /*1590*/  CS2R R20, SRZ ;  /* 0x0000000000147805 */ /* 0x000fe4000001ff00 */
[----:B------:R-:W-:Y:S02]  /*15a0*/  CS2R R22, SRZ ;  /* 0x0000000000167805 */ /* 0x000fe4000001ff00 */
[----:B------:R-:W-:-:S02]  /*15b0*/  CS2R R88, SRZ ;  /* 0x0000000000587805 */ /* 0x000fc4000001ff00 */
[----:B------:R-:W-:Y:S02]  /*15c0*/  CS2R R90, SRZ ;  /* 0x00000000005a7805 */ /* 0x000fe4000001ff00 */
        /* <DEDUP_REMOVED lines=25> */
[----:B------:R-:W-:Y:S01]  /*1760*/  CS2R R142, SRZ ;  /* 0x00000000008e7805 */ /* 0x000fe2000001ff00 */
[----:B------:R-:W-:Y:S01]  /*1770*/  IMAD.U32 R147, RZ, RZ, UR11 ;  /* 0x0000000bff937e24 */ /* 0x000fe2000f8e00ff */
        /* <DEDUP_REMOVED lines=31> */
[----:B------:R-:W-:Y:S01]  /*1970*/  CS2R R86, SRZ ;  /* 0x0000000000567805 */ /* 0x000fe2000001ff00 */
[----:B------:R-:W-:Y:S06]  /*1980*/  @!P1 BRA `(.L_x_15) ;  /* 0x00000008006c9947 */ /* 0x000fec0003800000 */
[----:B------:R-:W-:-:S06]  /*1990*/  UISETP.NE.AND UP0, UPT, UR25, 0x3, UPT ;  /* 0x000000031900788c */ /* 0x000fcc000bf05270 */
[----:B------:R-:W-:-:S13]  /*19a0*/  PLOP3.LUT P1, PT, PT, PT, UP0, 0x80, 0x0 ;  /* 0x000000000000781c */ /* 0x000fda0003f2f008 */
[----:B------:R-:W-:Y:S05]  /*19b0*/  @!P1 BRA `(.L_x_16) ;  /* 0x0000000000049947 */ /* 0x000fea0003800000 */
[----:B------:R-:W-:Y:S01]  /*19c0*/  BPT.TRAP 0x1 ;  /* 0x000000040000795c */ /* 0x000fe20000300000 */
.L_x_16:
[----:B------:R-:W-:Y:S01]  /*19d0*/  ULEA UR4, UR9, UR8, 0x3 ;  /* 0x0000000809047291 */ /* 0x000fe2000f8e183f */
[----:B0-----:R-:W-:-:S05]  /*19e0*/  IMAD.U32 R10, RZ, RZ, UR11 ;  /* 0x0000000bff0a7e24 */ /* 0x001fca000f8e00ff */
[----:B------:R-:W-:-:S04]  /*19f0*/  SHF.L.U32 R10, R10, 0x1f, RZ ;  /* 0x0000001f0a0a7819 */ /* 0x000fc800000006ff */
[----:B------:R0:W2:Y:S01]  /*1a00*/  SYNCS.PHASECHK.TRANS64.TRYWAIT P0, [UR4], R10 ;  /* 0x0000000aff0075a7 */ /* 0x0000a20008000144 */
[----:B------:R-:W-:Y:S05]  /*1a10*/  @!P1 BRA `(.L_x_17) ;  /* 0x0000000000049947 */ /* 0x000fea0003800000 */
[----:B------:R-:W-:Y:S01]  /*1a20*/  BPT.TRAP 0x1 ;  /* 0x000000040000795c */ /* 0x000fe20000300000 */
.L_x_17:
[----:B--2---:R-:W-:Y:S05]  /*1a30*/  @P0 BRA `(.L_x_18) ;  /* 0x0000000000080947 */ /* 0x004fea0003800000 */
[----:B------:R-:W2:Y:S02]  /*1a40*/  SYNCS.PHASECHK.TRANS64.TRYWAIT P0, [UR4], R10 ;  /* 0x0000000aff0075a7 */ /* 0x000ea40008000144 */
[----:B--2---:R-:W-:Y:S05]  /*1a50*/  @!P0 BRA `(.L_x_19) ;  /* 0x0000007400e88947 */ /* 0x004fea0003800000 */
.L_x_18:
[----:B------:R-:W-:Y:S01]  /*1a60*/  UIADD3 UR4, UR8, 0x180, URZ ;  /* 0x0000018008047890 */ /* 0x000fe2000fffe03f */
[----:B------:R-:W-:Y:S01]  /*1a70*/  WARPGROUP.ARRIVE ;  /* 0x00000000000079c5 */ /* 0x000fe20000000000 */
[----:B------:R-:W-:Y:S01]  /*1a80*/  UIADD3 UR5, UR8, 0x8180, URZ ;  /* 0x0000818008057890 */ /* 0x000fe2000fffe03f */
[----:B------:R-:W-:Y:S01]  /*1a90*/  CS2R R18, SRZ ;  /* 0x0000000000127805 */ /* 0x000fe2000001ff00 */
[----:B------:R-:W-:Y:S01]  /*1aa0*/  USHF.R.U32.HI UR4, URZ, 0x4, UR4 ;  /* 0x000000043f047899 */ /* 0x000fe20008011604 */
[----:B------:R-:W-:Y:S01]  /*1ab0*/  CS2R R16, SRZ ;  /* 0x0000000000107805 */ /* 0x000fe2000001ff00 */
[----:B------:R-:W-:Y:S01]  /*1ac0*/  USHF.R.U32.HI UR5, URZ, 0x4, UR5 ;  /* 0x000000043f057899 */ /* 0x000fe20008011605 */
[----:B------:R-:W-:Y:S01]  /*1ad0*/  CS2R R20, SRZ ;  /* 0x0000000000147805 */ /* 0x000fe2000001ff00 */
[----:B------:R-:W-:Y:S01]  /*1ae0*/  ULOP3.LUT UR4, UR4, 0x3fff, URZ, 0xc0, !UPT ;  /* 0x00003fff04047892 */ /* 0x000fe2000f8ec03f */
[----:B------:R-:W-:Y:S01]  /*1af0*/  CS2R R22, SRZ ;  /* 0x0000000000167805 */ /* 0x000fe2000001ff00 */
[----:B------:R-:W-:Y:S01]  /*1b00*/  ULOP3.LUT UR5, UR5, 0x3fff, URZ, 0xc0, !UPT ;  /* 0x00003fff05057892 */ /* 0x000fe2000f8ec03f */
[----:B------:R-:W-:Y:S01]  /*1b10*/  CS2R R88, SRZ ;  /* 0x0000000000587805 */ /* 0x000fe2000001ff00 */
[----:B------:R-:W-:Y:S01]  /*1b20*/  ULOP3.LUT UR4, UR4, 0x10000, URZ, 0xfc, !UPT ;  /* 0x0001000004047892 */ /* 0x000fe2000f8efc3f */
[----:B------:R-:W-:Y:S01]  /*1b30*/  CS2R R90, SRZ ;  /* 0x00000000005a7805 */ /* 0x000fe2000001ff00 */
[----:B------:R-:W-:Y:S01]  /*1b40*/  ULOP3.LUT UR5, UR5, 0x10000, URZ, 0xfc, !UPT ;  /* 0x0001000005057892 */ /* 0x000fe2000f8efc3f */
[----:B------:R-:W-:Y:S01]  /*1b50*/  CS2R R92, SRZ ;  /* 0x00000000005c7805 */ /* 0x000fe2000001ff00 */
[----:B------:R-:W-:Y:S01]  /*1b60*/  ULEA UR4, UR9, UR4, 0x9 ;  /* 0x0000000409047291 */ /* 0x000fe2000f8e483f */
[----:B------:R-:W-:Y:S01]  /*1b70*/  CS2R R94, SRZ ;  /* 0x00000000005e7805 */ /* 0x000fe2000001ff00 */
[----:B------:R-:W-:Y:S01]  /*1b80*/  ULEA UR5, UR9, UR5, 0xa ;  /* 0x0000000509057291 */ /* 0x000fe2000f8e503f */
[----:B------:R-:W-:Y:S01]  /*1b90*/  CS2R R96, SRZ ;  /* 0x0000000000607805 */ /* 0x000fe2000001ff00 */
[----:B------:R-:W-:Y:S01]  /*1ba0*/  UMOV UR17, 0x40000040 ;  /* 0x4000004000117882 */ /* 0x000fe20000000000 */
[----:B------:R-:W-:Y:S01]  /*1bb0*/  UMOV UR19, 0x40000040 ;  /* 0x4000004000137882 */ /* 0x000fe20000000000 */
[----:B------:R-:W-:Y:S01]  /*1bc0*/  CS2R R98, SRZ ;  /* 0x0000000000627805 */ /* 0x000fe2000001ff00 */
[----:B------:R-:W-:Y:S01]  /*1bd0*/  UMOV UR16, UR4 ;  /* 0x0000000400107c82 */ /* 0x000fe20008000000 */
[----:B------:R-:W-:Y:S01]  /*1be0*/  CS2R R100, SRZ ;  /* 0x0000000000647805 */ /* 0x000fe2000001ff00 */
[----:B------:R-:W-:Y:S01]  /*1bf0*/  UMOV UR18, UR5 ;  /* 0x0000000500127c82 */ /* 0x000fe20008000000 */
[----:B------:R-:W-:Y:S01]  /*1c00*/  CS2R R102, SRZ ;  /* 0x0000000000667805 */ /* 0x000fe2000001ff00 */
[----:B------:R-:W-:Y:S01]  /*1c10*/  QGMMA.64x128x32.F32.E4M3.E4M3 R24, gdesc[UR16], RZ, !UPT ;  /* 0x01e00000101879f3 */ /* 0x000fe2000c7008ff */
[----:B------:R-:W-:Y:S01]  /*1c20*/  UIADD3 UR16, UR4, 0x2, URZ ;  /* 0x0000000204107890 */ /* 0x000fe2000fffe03f */
[----:B------:R-:W-:Y:S01]  /*1c30*/  CS2R R104, SRZ ;  /* 0x0000000000687805 */ /* 0x000fe2000001ff00 */
[----:B------:R-:W-:Y:S01]  /*1c40*/  UIADD3 UR18, UR5, 0x2, URZ ;  /* 0x0000000205127890 */ /* 0x000fe2000fffe03f */
[----:B------:R-:W-:Y:S01]  /*1c50*/  CS2R R106, SRZ ;  /* 0x00000000006a7805 */ /* 0x000fe2000001ff00 */
[----:B------:R-:W-:Y:S01]  /*1c60*/  UMOV UR17, 0x40000040 ;  /* 0x4000004000117882 */ /* 0x000fe20000000000 */
[----:B------:R-:W-:Y:S01]  /*1c70*/  UMOV UR19, 0x40000040 ;  /* 0x4000004000137882 */ /* 0x000fe20000000000 */
        /* <DEDUP_REMOVED lines=18> */
[----:B------:R-:W-:Y:S01]  /*1da0*/  QGMMA.64x128x32.F32.E4M3.E4M3 R24, gdesc[UR16], R24 ;  /* 0x01e00000101879f3 */ /* 0x000fe20008700818 */
[----:B------:R-:W-:-:S02]  /*1db0*/  UIADD3 UR16, UR4, 0x4, URZ ;  /* 0x0000000404107890 */ /* 0x000fc4000fffe03f */
[----:B------:R-:W-:Y:S01]  /*1dc0*/  UIADD3 UR18, UR5, 0x4, URZ ;  /* 0x0000000405127890 */ /* 0x000fe2000fffe03f */
[----:B------:R-:W-:Y:S01]  /*1dd0*/  UMOV UR17, 0x40000040 ;  /* 0x4000004000117882 */ /* 0x000fe20000000000 */
[----:B------:R-:W-:-:S07]  /*1de0*/  UMOV UR19, 0x40000040 ;  /* 0x4000004000137882 */ /* 0x000fce0000000000 */
[----:B------:R-:W-:Y:S01]  /*1df0*/  QGMMA.64x128x32.F32.E4M3.E4M3 R24, gdesc[UR16], R24 ;  /* 0x01e00000101879f3 */ /* 0x000fe20008700818 */
[----:B------:R-:W-:Y:S02]  /*1e00*/  UIADD3 UR18, UR5, 0x6, URZ ;  /* 0x0000000605127890 */ /* 0x000fe4000fffe03f */
[----:B------:R-:W-:Y:S01]  /*1e10*/  UIADD3 UR16, UR4, 0x6, URZ ;  /* 0x0000000604107890 */ /* 0x000fe2000fffe03f */
[----:B------:R-:W-:Y:S01]  /*1e20*/  ULDC UR5, c[0x0][0x50c] ;  /* 0x0001430000057ab9 */ /* 0x000fe20000000800 */
[----:B------:R-:W-:Y:S01]  /*1e30*/  UMOV UR17, 0x40000040 ;  /* 0x4000004000117882 */ /* 0x000fe20000000000 */
[----:B------:R-:W-:Y:S01]  /*1e40*/  UISETP.NE.AND UP0, UPT, UR5, 0x4, UPT ;  /* 0x000000040500788c */ /* 0x000fe2000bf05270 */
[----:B------:R-:W-:Y:S01]  /*1e50*/  UMOV UR19, 0x40000040 ;  /* 0x4000004000137882 */ /* 0x000fe20000000000 */
[----:B------:R-:W-:Y:S02]  /*1e60*/  UMOV UR4, 0x4 ;  /* 0x0000000400047882 */ /* 0x000fe40000000000 */
[----:B------:R-:W-:-:S06]  /*1e70*/  USEL UR5, URZ, 0x1, UP0 ;  /* 0x000000013f057887 */ /* 0x000fcc0008000000 */
[----:B------:R-:W-:Y:S01]  /*1e80*/  ISETP.NE.AND P0, PT, RZ, UR5, PT ;  /* 0x00000005ff007c0c */ /* 0x000fe2000bf05270 */
[----:B------:R-:W-:-:S12]  /*1e90*/  QGMMA.64x128x32.F32.E4M3.E4M3 R24, gdesc[UR16], R24, gsb0 ;  /* 0x01e00000101879f3 */ /* 0x000fd80008000818 */
[----:B------:R-:W-:Y:S05]  /*1ea0*/  @!P0 BRA `(.L_x_20) ;  /* 0x0000000400088947 */ /* 0x000fea0003800000 */
[----:B------:R-:W-:Y:S02]  /*1eb0*/  WARPGROUP.DEPBAR.LE gsb0, 0x0 ;  /* 0x00008000000079c5 */ /* 0x000fe40000010000 */
[----:B------:R-:W-:-:S01]  /*1ec0*/  FADD R143, RZ, R24 ;  /* 0x00000018ff8f7221 */ /* 0x000fc20000000000 */
[----:B------:R-:W-:Y:S01]  /*1ed0*/  FADD R142, RZ, R25 ;  /* 0x00000019ff8e7221 */ /* 0x000fe20000000000 */
        /* <DEDUP_REMOVED lines=62> */
[----:B------:R-:W-:-:S06]  /*22c0*/  UMOV UR4, URZ ;  /* 0x0000003f00047c82 */ /* 0x000fcc0008000000 */
.L_x_20:
[----:B------:R-:W-:-:S04]  /*22d0*/  UIADD3 UR12, UR9, 0x1, URZ ;  /* 0x00000001090c7890 */ /* 0x000fc8000fffe03f */
[----:B------:R-:W-:-:S04]  /*22e0*/  UISETP.NE.AND UP0, UPT, UR12, 0x4, UPT ;  /* 0x000000040c00788c */ /* 0x000fc8000bf05270 */
[----:B------:R-:W-:Y:S02]  /*22f0*/  USEL UR6, URZ, 0x1, UP0 ;  /* 0x000000013f067887 */ /* 0x000fe40008000000 */
[----:B------:R-:W-:Y:S02]  /*2300*/  USEL UR12, UR12, URZ, UP0 ;  /* 0x0000003f0c0c7287 */ /* 0x000fe40008000000 */
[----:B------:R-:W-:-:S06]  /*2310*/  ULOP3.LUT UR6, UR11, UR6, URZ, 0x3c, !UPT ;  /* 0x000000060b067292 */ /* 0x000fcc000f8e3c3f */
[----:B------:R-:W-:Y:S01]  /*2320*/  IMAD.U32 R147, RZ, RZ, UR6 ;  /* 0x00000006ff937e24 */ /* 0x000fe2000f8e00ff */
[----:B------:R-:W-:-:S06]  /*2330*/  UMOV UR6, 0x1 ;  /* 0x0000000100067882 */ /* 0x000fcc0000000000 */
.L_x_15:
[----:B------:R-:W-:-:S06]  /*2340*/  UISETP.GE.AND UP0, UPT, UR10, 0x1, UPT ;  /* 0x000000010a00788c */ /* 0x000fcc000bf06270 */
[----:B------:R-:W-:-:S13]  /*2350*/  PLOP3.LUT P0, PT, PT, PT, UP0, 0x80, 0x0 ;  /* 0x000000000000781c */ /* 0x000fda0003f0f008 */
[----:B------:R-:W-:Y:S05]  /*2360*/  @!P0 BRA `(.L_x_21) ;  /* 0x00000008003c8947 */ /* 0x000fea0003800000 */
[----:B0-2---:R-:W-:Y:S01]  /*2370*/  IMAD.U32 R10, RZ, RZ, UR10 ;  /* 0x0000000aff0a7e24 */ /* 0x005fe2000f8e00ff */
[----:B------:R-:W-:Y:S01]  /*2380*/  UMOV UR15, UR9 ;  /* 0x00000009000f7c82 */ /* 0x000fe20008000000 */
[----:B------:R-:W-:-:S05]  /*2390*/  ULDC UR24, c[0x0][0x50c] ;  /* 0x0001430000187ab9 */ /* 0x000fca0000000800 */
.L_x_29:
[----:B------:R-:W-:-:S06]  /*23a0*/  UISETP.NE.AND UP0, UPT, UR25, 0x3, UPT ;  /* 0x000000031900788c */ /* 0x000fcc000bf05270 */
[----:B------:R-:W-:-:S13]  /*23b0*/  PLOP3.LUT P1, PT, PT, PT, UP0, 0x80, 0x0 ;  /* 0x000000000000781c */ /* 0x000fda0003f2f008 */
[----:B0-2---:R-:W-:Y:S05]  /*23c0*/  @!P1 BRA `(.L_x_22) ;  /* 0x0000000000049947 */ /* 0x005fea0003800000 */
[----:B------:R-:W-:Y:S01]  /*23d0*/  BPT.TRAP 0x1 ;  /* 0x000000040000795c */ /* 0x000fe20000300000 */
.L_x_22:
[----:B------:R-:W-:Y:S01]  /*23e0*/  ULEA UR16, UR12, UR8, 0x3 ;  /* 0x000000080c107291 */ /* 0x000fe2000f8e183f */
[----:B------:R-:W-:-:S08]  /*23f0*/  SHF.L.U32 R11, R147, 0x1f, RZ ;  /* 0x0000001f930b7819 */ /* 0x000fd000000006ff */
[----:B------:R0:W2:Y:S01]  /*2400*/  SYNCS.PHASECHK.TRANS64.TRYWAIT P0, [UR16], R11 ;  /* 0x0000000bff0075a7 */ /* 0x0000a20008000150 */
[----:B------:R-:W-:Y:S05]  /*2410*/  @!P1 BRA `(.L_x_23) ;  /* 0x0000000000049947 */ /* 0x000fea0003800000 */
[----:B------:R-:W-:Y:S01]  /*2420*/  BPT.TRAP 0x1 ;  /* 0x000000040000795c */ /* 0x000fe20000300000 */
.L_x_23:
[----:B--2---:R-:W-:Y:S05]  /*2430*/  @P0 BRA `(.L_x_24) ;  /* 0x0000000000080947 */ /* 0x004fea0003800000 */
[----:B------:R-:W2:Y:S02]  /*2440*/  SYNCS.PHASECHK.TRANS64.TRYWAIT P0, [UR16], R11 ;  /* 0x0000000bff0075a7 */ /* 0x000ea40008000150 */
[----:B--2---:R-:W-:Y:S05]  /*2450*/  @!P0 BRA `(.L_x_25) ;  /* 0x0000006c00808947 */ /* 0x004fea0003800000 */
.L_x_24:
[----:B------:R-:W-:Y:S01]  /*2460*/  UIADD3 UR16, UR8, 0x180, URZ ;  /* 0x0000018008107890 */ /* 0x000fe2000fffe03f */
[----:B------:R-:W-:Y:S01]  /*2470*/  WARPGROUP.ARRIVE ;  /* 0x00000000000079c5 */ /* 0x000fe20000000000 */
[----:B------:R-:W-:Y:S02]  /*2480*/  UIADD3 UR17, UR8, 0x8180, URZ ;  /* 0x0000818008117890 */ /* 0x000fe4000fffe03f */
[----:B------:R-:W-:Y:S02]  /*2490*/  UISETP.NE.AND UP0, UPT, UR5, URZ, UPT ;  /* 0x0000003f0500728c */ /* 0x000fe4000bf05270 */
[----:B------:R-:W-:Y:S02]  /*24a0*/  USHF.R.U32.HI UR16, URZ, 0x4, UR16 ;  /* 0x000000043f107899 */ /* 0x000fe40008011610 */
[----:B------:R-:W-:Y:S02]  /*24b0*/  USHF.R.U32.HI UR17, URZ, 0x4, UR17 ;  /* 0x000000043f117899 */ /* 0x000fe40008011611 */
[----:B------:R-:W-:-:S02]  /*24c0*/  USEL UR6, UR6, URZ, !UP0 ;  /* 0x0000003f06067287 */ /* 0x000fc4000c000000 */
[----:B------:R-:W-:Y:S02]  /*24d0*/  ULOP3.LUT UR16, UR16, 0x3fff, URZ, 0xc0, !UPT ;  /* 0x00003fff10107892 */ /* 0x000fe4000f8ec03f */
[----:B------:R-:W-:Y:S02]  /*24e0*/  ULOP3.LUT UR17, UR17, 0x3fff, URZ, 0xc0, !UPT ;  /* 0x00003fff11117892 */ /* 0x000fe4000f8ec03f */
[----:B------:R-:W-:Y:S02]  /*24f0*/  UISETP.NE.U32.AND UP0, UPT, UR6, URZ, UPT ;  /* 0x0000003f0600728c */ /* 0x000fe4000bf05070 */
[----:B------:R-:W-:Y:S02]  /*2500*/  ULOP3.LUT UR5, UR16, 0x10000, URZ, 0xfc, !UPT ;  /* 0x0001000010057892 */ /* 0x000fe4000f8efc3f */
[----:B------:R-:W-:Y:S02]  /*2510*/  ULOP3.LUT UR6, UR17, 0x10000, URZ, 0xfc, !UPT ;  /* 0x0001000011067892 */ /* 0x000fe4000f8efc3f */
[----:B------:R-:W-:-:S02]  /*2520*/  ULEA UR5, UR12, UR5, 0x9 ;  /* 0x000000050c057291 */ /* 0x000fc4000f8e483f */
[----:B------:R-:W-:Y:S01]  /*2530*/  ULEA UR6, UR12, UR6, 0xa ;  /* 0x000000060c067291 */ /* 0x000fe2000f8e503f */
[----:B------:R-:W-:Y:S01]  /*2540*/  UMOV UR17, 0x40000040 ;  /* 0x4000004000117882 */ /* 0x000fe20000000000 */
[----:B------:R-:W-:Y:S01]  /*2550*/  UMOV UR19, 0x40000040 ;  /* 0x4000004000137882 */ /* 0x000fe20000000000 */
[----:B------:R-:W-:Y:S02]  /*2560*/  UIADD3 UR4, UR4, 0x4, URZ ;  /* 0x0000000404047890 */ /* 0x000fe4000fffe03f */
[----:B------:R-:W-:Y:S02]  /*2570*/  UMOV UR16, UR5 ;  /* 0x0000000500107c82 */ /* 0x000fe40008000000 */
[----:B------:R-:W-:Y:S02]  /*2580*/  UMOV UR18, UR6 ;  /* 0x0000000600127c82 */ /* 0x000fe40008000000 */
[----:B------:R-:W-:Y:S01]  /*2590*/  QGMMA.64x128x32.F32.E4M3.E4M3 R24, gdesc[UR16], R24, UP0 ;  /* 0x01e00000101879f3 */ /* 0x000fe2000bf00818 */
[----:B------:R-:W-:-:S02]  /*25a0*/  UIADD3 UR16, UR5, 0x2, URZ ;  /* 0x0000000205107890 */ /* 0x000fc4000fffe03f */
[----:B------:R-:W-:Y:S01]  /*25b0*/  UIADD3 UR18, UR6, 0x2, URZ ;  /* 0x0000000206127890 */ /* 0x000fe2000fffe03f */
[----:B------:R-:W-:Y:S01]  /*25c0*/  UMOV UR17, 0x40000040 ;  /* 0x4000004000117882 */ /* 0x000fe20000000000 */
[----:B------:R-:W-:Y:S01]  /*25d0*/  UMOV UR19, 0x40000040 ;  /* 0x4000004000137882 */ /* 0x000fe20000000000 */
[----:B------:R-:W-:-:S06]  /*25e0*/  UISETP.NE.AND UP0, UPT, UR4, UR24, UPT ;  /* 0x000000180400728c */ /* 0x000fcc000bf05270 */
[----:B------:R-:W-:Y:S01]  /*25f0*/  QGMMA.64x128x32.F32.E4M3.E4M3 R24, gdesc[UR16], R24 ;  /* 0x01e00000101879f3 */ /* 0x000fe20008700818 */
[----:B------:R-:W-:Y:S02]  /*2600*/  UIADD3 UR16, UR5, 0x4, URZ ;  /* 0x0000000405107890 */ /* 0x000fe4000fffe03f */
[----:B------:R-:W-:Y:S01]  /*2610*/  UIADD3 UR18, UR6, 0x4, URZ ;  /* 0x0000000406127890 */ /* 0x000fe2000fffe03f */
[----:B------:R-:W-:Y:S01]  /*2620*/  UMOV UR17, 0x40000040 ;  /* 0x4000004000117882 */ /* 0x000fe20000000000 */
[----:B------:R-:W-:-:S07]  /*2630*/  UMOV UR19, 0x40000040 ;  /* 0x4000004000137882 */ /* 0x000fce0000000000 */
[----:B------:R-:W-:Y:S01]  /*2640*/  QGMMA.64x128x32.F32.E4M3.E4M3 R24, gdesc[UR16], R24 ;  /* 0x01e00000101879f3 */ /* 0x000fe20008700818 */
[----:B------:R-:W-:Y:S02]  /*2650*/  UIADD3 UR16, UR5, 0x6, URZ ;  /* 0x0000000605107890 */ /* 0x000fe4000fffe03f */
[----:B------:R-:W-:Y:S01]  /*2660*/  UIADD3 UR18, UR6, 0x6, URZ ;  /* 0x0000000606127890 */ /* 0x000fe2000fffe03f */
[----:B------:R-:W-:Y:S01]  /*2670*/  UMOV UR17, 0x40000040 ;  /* 0x4000004000117882 */ /* 0x000fe20000000000 */
[----:B------:R-:W-:Y:S01]  /*2680*/  UMOV UR19, 0x40000040 ;  /* 0x4000004000137882 */ /* 0x000fe20000000000 */
[----:B------:R-:W-:-:S06]  /*2690*/  USEL UR5, URZ, 0x1, UP0 ;  /* 0x000000013f057887 */ /* 0x000fcc0008000000 */
[----:B------:R-:W-:Y:S01]  /*26a0*/  ISETP.NE.AND P0, PT, RZ, UR5, PT ;  /* 0x00000005ff007c0c */ /* 0x000fe2000bf05270 */
[----:B------:R-:W-:Y:S03]  /*26b0*/  QGMMA.64x128x32.F32.E4M3.E4M3 R24, gdesc[UR16], R24, gsb0 ;  /* 0x01e00000101879f3 */ /* 0x000fe60008000818 */
[----:B------:R-:W-:-:S09]  /*26c0*/  WARPGROUP.DEPBAR.LE gsb0, 0x1 ;  /* 0x00008000000079c5 */ /* 0x000fd20000010100 */
[----:B------:R-:W-:Y:S05]  /*26d0*/  @!P0 BRA `(.L_x_26) ;  /* 0x0000000400088947 */ /* 0x000fea0003800000 */
[----:B------:R-:W-:Y:S02]  /*26e0*/  WARPGROUP.DEPBAR.LE gsb0, 0x0 ;  /* 0x00008000000079c5 */ /* 0x000fe40000010000 */
[----:B------:R-:W-:-:S01]  /*26f0*/  FADD R143, R24, R143 ;  /* 0x0000008f188f7221 */ /* 0x000fc20000000000 */
[----:B------:R-:W-:Y:S01]  /*2700*/  FADD R142, R25, R142 ;  /* 0x0000008e198e7221 */ /* 0x000fe20000000000 */
        /* <DEDUP_REMOVED lines=62> */
[----:B------:R-:W-:-:S06]  /*2af0*/  UMOV UR4, URZ ;  /* 0x0000003f00047c82 */ /* 0x000fcc0008000000 */
.L_x_26:
[----:B------:R-:W-:Y:S05]  /*2b00*/  @!P1 BRA `(.L_x_27) ;  /* 0x0000000000049947 */ /* 0x000fea0003800000 */
[----:B------:R-:W-:Y:S01]  /*2b10*/  BPT.TRAP 0x1 ;  /* 0x000000040000795c */ /* 0x000fe20000300000 */
.L_x_27:
[----:B------:R-:W-:Y:S02]  /*2b20*/  UISETP.GT.U32.AND UP0, UPT, UR13, 0x1, UPT ;  /* 0x000000010d00788c */ /* 0x000fe4000bf04070 */
[----:B------:R-:W-:-:S04]  /*2b30*/  ULEA UR6, UR15, UR8, 0x3 ;  /* 0x000000080f067291 */ /* 0x000fc8000f8e183f */
[----:B------:R-:W-:Y:S01]  /*2b40*/  UIADD3 UR6, UR6, 0x20, URZ ;  /* 0x0000002006067890 */ /* 0x000fe2000fffe03f */
[----:B------:R-:W-:-:S03]  /*2b50*/  PLOP3.LUT P0, PT, PT, PT, UP0, 0x80, 0x0 ;  /* 0x000000000000781c */ /* 0x000fc60003f0f008 */
[----:B------:R-:W-:-:S09]  /*2b60*/  UPRMT UR6, URZ, 0x654, UR6 ;  /* 0x000006543f067896 */ /* 0x000fd20008000006 */
[----:B------:R-:W-:Y:S01]  /*2b70*/  SYNCS.ARRIVE.TRANS64.RED.A1T0 RZ, [UR6], RZ ;  /* 0x000000ffffff79a7 */ /* 0x000fe20008100406 */
[----:B------:R-:W-:Y:S05]  /*2b80*/  @P0 BRA `(.L_x_28) ;  /* 0x0000000000040947 */ /* 0x000fea0003800000 */
[----:B------:R-:W-:Y:S01]  /*2b90*/  BPT.TRAP 0x1 ;  /* 0x000000040000795c */ /* 0x000fe20000300000 */
.L_x_28:
[----:B------:R-:W-:Y:S01]  /*2ba0*/  UIADD3 UR12, UR12, 0x1, URZ ;  /* 0x000000010c0c7890 */ /* 0x000fe2000fffe03f */
[C---:B------:R-:W-:Y:S01]  /*2bb0*/  ISETP.GT.AND P0, PT, R10.reuse, 0x1, PT ;  /* 0x000000010a00780c */ /* 0x040fe20003f04270 */
[----:B------:R-:W-:Y:S01]  /*2bc0*/  UIADD3 UR15, UR15, 0x1, URZ ;  /* 0x000000010f0f7890 */ /* 0x000fe2000fffe03f */
[----:B------:R-:W-:Y:S01]  /*2bd0*/  VIADD R10, R10, 0xffffffff ;  /* 0xffffffff0a0a7836 */ /* 0x000fe20000000000 */
[----:B------:R-:W-:Y:S02]  /*2be0*/  UISETP.NE.AND UP0, UPT, UR12, 0x4, UPT ;  /* 0x000000040c00788c */ /* 0x000fe4000bf05270 */
[----:B------:R-:W-:Y:S02]  /*2bf0*/  UISETP.NE.AND UP1, UPT, UR15, 0x4, UPT ;  /* 0x000000040f00788c */ /* 0x000fe4000bf25270 */
[----:B------:R-:W-:Y:S02]  /*2c00*/  USEL UR6, URZ, 0x1, UP0 ;  /* 0x000000013f067887 */ /* 0x000fe40008000000 */
[----:B------:R-:W-:-:S02]  /*2c10*/  USEL UR12, UR12, URZ, UP0 ;  /* 0x0000003f0c0c7287 */ /* 0x000fc40008000000 */
[----:B------:R-:W-:Y:S02]  /*2c20*/  USEL UR15, UR15, URZ, UP1 ;  /* 0x0000003f0f0f7287 */ /* 0x000fe40008800000 */
[----:B------:R-:W-:Y:S01]  /*2c30*/  LOP3.LUT R147, R147, UR6, RZ, 0x3c, !PT ;  /* 0x0000000693937c12 */ /* 0x000fe2000f8e3cff */
[----:B------:R-:W-:Y:S01]  /*2c40*/  UMOV UR6, 0x1 ;  /* 0x0000000100067882 */ /* 0x000fe20000000000 */
[----:B------:R-:W-:Y:S08]  /*2c50*/  @P0 BRA `(.L_x_29) ;  /* 0xfffffff400d00947 */ /* 0x000ff0000383ffff */
.L_x_21:
[----:B------:R-:W-:Y:S01]  /*2c60*/  UISETP.NE.AND UP0, UPT, UR4, URZ, UPT ;  /* 0x0000003f0400728c */ /* 0x000fe2000bf05270 */
[----:B0-2---:R-:W0:Y:S03]  /*2c70*/  LDC R10, c[0x0][0x28c] ;  /* 0x0000a300ff0a7b82 */ /* 0x005e260000000800 */
[----:B------:R-:W-:-:S06]  /*2c80*/  USEL UR4, URZ, 0x1, !UP0 ;  /* 0x000000013f047887 */ /* 0x000fcc000c000000 */
[----:B------:R-:W-:-:S13]  /*2c90*/  ISETP.NE.AND P0, PT, RZ, UR4, PT ;  /* 0x00000004ff007c0c */ /* 0x000fda000bf05270 */
[----:B------:R-:W-:Y:S05]  /*2ca0*/  @!P0 BRA `(.L_x_30) ;  /* 0x0000000400048947 */ /* 0x000fea0003800000 */
[----:B------:R-:W-:Y:S02]  /*2cb0*/  WARPGROUP.DEPBAR.LE gsb0, 0x0 ;  /* 0x00008000000079c5 */ /* 0x000fe40000010000 */
[----:B------:R-:W-:Y:S01]  /*2cc0*/  FADD R143, R24, R143 ;  /* 0x0000008f188f7221 */ /* 0x000fe20000000000 */
        /* <DEDUP_REMOVED lines=62> */
[----:B------:R-:W-:-:S07]  /*30b0*/  FADD R18, R18, R87 ;  /* 0x0000005712127221 */ /* 0x000fce0000000000 */
.L_x_30:
[----:B0-----:R-:W-:Y:S01]  /*30c0*/  ISETP.GE.AND P0, PT, R10, 0x1, PT ;  /* 0x000000010a00780c */ /* 0x001fe20003f06270 */
[----:B------:R0:W-:Y:S01]  /*30d0*/  SYNCS.ARRIVE.TRANS64.A1T0 RZ, [R145+UR27], RZ ;  /* 0x000000ff91ff79a7 */ /* 0x0001e2000810001b */
[----:B------:R-:W-:-:S11]  /*30e0*/  WARPGROUP.DEPBAR.LE gsb0, 0x0 ;  /* 0x00008000000079c5 */ /* 0x000fd60000010000 */
[----:B------:R-:W-:Y:S05]  /*30f0*/  @!P0 BRA `(.L_x_31) ;  /* 0x0000000000388947 */ /* 0x000fea0003800000 */
[----:B------:R-:W-:-:S06]  /*3100*/  UISETP.NE.AND UP0, UPT, UR25, 0x3, UPT ;  /* 0x000000031900788c */ /* 0x000fcc000bf05270 */
[----:B------:R-:W-:-:S13]  /*3110*/  PLOP3.LUT P0, PT, PT, PT, UP0, 0x80, 0x0 ;  /* 0x000000000000781c */ /* 0x000fda0003f0f008 */
[----:B------:R-:W-:Y:S05]  /*3120*/  @!P0 BRA `(.L_x_32) ;  /* 0x0000000000048947 */ /* 0x000fea0003800000 */
[----:B------:R-:W-:Y:S01]  /*3130*/  BPT.TRAP 0x1 ;  /* 0x000000040000795c */ /* 0x000fe20000300000 */
.L_x_32:
[----:B------:R-:W-:Y:S02]  /*3140*/  UIADD3 UR4, UR10, UR9, URZ ;  /* 0x000000090a047290 */ /* 0x000fe4000fffe03f */
[----:B------:R-:W-:Y:S02]  /*3150*/  UISETP.GT.U32.AND UP0, UPT, UR13, 0x1, UPT ;  /* 0x000000010d00788c */ /* 0x000fe4000bf04070 */
[----:B------:R-:W-:-:S04]  /*3160*/  USHF.L.U32 UR4, UR4, 0x3, URZ ;  /* 0x0000000304047899 */ /* 0x000fc8000800063f */
[----:B------:R-:W-:Y:S01]  /*3170*/  ULOP3.LUT UR4, UR4, 0x18, URZ, 0xc0, !UPT ;  /* 0x0000001804047892 */ /* 0x000fe2000f8ec03f */
[----:B------:R-:W-:-:S03]  /*3180*/  PLOP3.LUT P0, PT, PT, PT, UP0, 0x80, 0x0 ;  /* 0x000000000000781c */ /* 0x000fc60003f0f008 */
[----:B------:R-:W-:-:S04]  /*3190*/  UIADD3 UR4, UR8, 0x20, UR4 ;  /* 0x0000002008047890 */ /* 0x000fc8000fffe004 */
[----:B------:R-:W-:-:S09]  /*31a0*/  UPRMT UR4, URZ, 0x654, UR4 ;  /* 0x000006543f047896 */ /* 0x000fd20008000004 */
[----:B------:R-:W-:Y:S01]  /*31b0*/  SYNCS.ARRIVE.TRANS64.RED.A1T0 RZ, [UR4], RZ ;  /* 0x000000ffffff79a7 */ /* 0x000fe20008100404 */
[----:B------:R-:W-:Y:S05]  /*31c0*/  @P0 BRA `(.L_x_31) ;  /* 0x0000000000040947 */ /* 0x000fea0003800000 */
[----:B------:R-:W-:Y:S01]  /*31d0*/  BPT.TRAP 0x1 ;  /* 0x000000040000795c */ /* 0x000fe20000300000 */
.L_x_31:
[----:B------:R-:W-:Y:S01]  /*31e0*/  SHF.L.U32 R10, R144, 0x1f, RZ ;  /* 0x0000001f900a7819 */ /* 0x000fe200000006ff */
[----:B------:R-:W2:Y:S01]  /*31f0*/  LDC R31, c[0x0][0x288] ;  /* 0x0000a200ff1f7b82 */ /* 0x000ea20000000800 */
[----:B------:R-:W-:Y:S02]  /*3200*/  IMAD.SHL.U32 R28, R5, 0x40, RZ ;  /* 0x00000040051c7824 */ /* 0x000fe400078e00ff */
[----:B------:R-:W3:Y:S02]  /*3210*/  SYNCS.PHASECHK.TRANS64.TRYWAIT P0, [R13+URZ+0x8], R10 ;  /* 0x0000080a0d0075a7 */ /* 0x000ee4000800017f */
[----:B---3--:R-:W-:Y:S05]  /*3220*/  @!P0 BRA `(.L_x_33) ;  /* 0x0000006000248947 */ /* 0x008fea0003800000 */
.L_x_191:
[----:B------:R-:W-:Y:S01]  /*3230*/  ULDC UR4, c[0x0][0x284] ;  /* 0x0000a10000047ab9 */ /* 0x000fe20000000800 */
[----:B------:R-:W-:Y:S01]  /*3240*/  IMAD.SHL.U32 R30, R4, 0x80, RZ ;  /* 0x00000080041e7824 */ /* 0x000fe200078e00ff */
[----:B------:R-:W-:-:S04]  /*3250*/  ISETP.GE.AND P0, PT, R28, UR4, PT ;  /* 0x000000041c007c0c */ /* 0x000fc8000bf06270 */
[----:B--2---:R-:W-:-:S13]  /*3260*/  ISETP.GE.OR P0, PT, R30, R31, P0 ;  /* 0x0000001f1e00720c */ /* 0x004fda0000706670 */
[----:B------:R-:W-:Y:S05]  /*3270*/  @P0 BRA `(.L_x_34) ;  /* 0x0000004400e00947 */ /* 0x000fea0003800000 */
[----:B------:R-:W2:Y:S01]  /*3280*/  LDC.64 R32, c[0x0][0x5c8] ;  /* 0x00017200ff207b82 */ /* 0x000ea20000000a00 */
[----:B------:R-:W-:Y:S01]  /*3290*/  IMAD.SHL.U32 R24, R12, 0x2, RZ ;  /* 0x000000020c187824 */ /* 0x000fe200078e00ff */
[----:B------:R-:W-:Y:S01]  /*32a0*/  SHF.R.S32.HI R35, RZ, 0x1f, R0 ;  /* 0x0000001fff237819 */ /* 0x000fe20000011400 */
[----:B------:R-:W-:Y:S01]  /*32b0*/  ULDC.64 UR4, c[0x0][0x5d0] ;  /* 0x0001740000047ab9 */ /* 0x000fe20000000a00 */
[----:B------:R-:W-:Y:S01]  /*32c0*/  SHF.R.S32.HI R34, RZ, 0x1f, R30 ;  /* 0x0000001fff227819 */ /* 0x000fe2000001141e */
[----:B------:R-:W-:Y:S01]  /*32d0*/  BSSY B0, `(.L_x_34) ;  /* 0x0000472000007945 */ /* 0x000fe20003800000 */
[--C-:B------:R-:W-:Y:S01]  /*32e0*/  SHF.R.S32.HI R25, RZ, 0x1f, R24.reuse ;  /* 0x0000001fff197819 */ /* 0x100fe20000011418 */
[----:B------:R-:W-:Y:S02]  /*32f0*/  IMAD R27, R35, UR4, RZ ;  /* 0x00000004231b7c24 */ /* 0x000fe4000f8e02ff */
[----:B---3--:R-:W-:-:S04]  /*3300*/  IMAD.WIDE.U32 R10, R0, UR4, R24 ;  /* 0x00000004000a7c25 */ /* 0x008fc8000f8e0018 */
[----:B------:R-:W-:Y:S01]  /*3310*/  IMAD R29, R0, UR5, R27 ;  /* 0x00000005001d7c24 */ /* 0x000fe2000f8e021b */
[----:B------:R-:W-:Y:S01]  /*3320*/  IADD3 R10, P0, R30, R10, RZ ;  /* 0x0000000a1e0a7210 */ /* 0x000fe20007f1e0ff */
[----:B------:R-:W-:Y:S01]  /*3330*/  IMAD.WIDE R26, R5, 0x40, R8 ;  /* 0x00000040051a7825 */ /* 0x000fe200078e0208 */
[----:B------:R-:W-:Y:S02]  /*3340*/  ULDC.64 UR4, c[0x0][0x5c0] ;  /* 0x0001700000047ab9 */ /* 0x000fe40000000a00 */
[----:B------:R-:W-:Y:S01]  /*3350*/  IADD3.X R11, R34, R11, R29, P0, !PT ;  /* 0x0000000b220b7210 */ /* 0x000fe200007fe41d */
[----:B------:R-:W-:Y:S02]  /*3360*/  IMAD R29, R12, -0x2, R31 ;  /* 0xfffffffe0c1d7824 */ /* 0x000fe400078e021f */
[-C--:B--2---:R-:W-:Y:S02]  /*3370*/  IMAD R4, R27, R32.reuse, RZ ;  /* 0x000000201b047224 */ /* 0x084fe400078e02ff */
[----:B------:R-:W-:-:S04]  /*3380*/  IMAD.WIDE.U32 R10, R26, R32, R10 ;  /* 0x000000201a0a7225 */ /* 0x000fc800078e000a */
[----:B------:R-:W-:Y:S01]  /*3390*/  IMAD R5, R26, R33, R4 ;  /* 0x000000211a057224 */ /* 0x000fe200078e0204 */
[----:B------:R-:W-:Y:S02]  /*33a0*/  LEA R4, P0, R32, R10, 0x3 ;  /* 0x0000000a20047211 */ /* 0x000fe400078018ff */
[----:B------:R-:W-:Y:S01]  /*33b0*/  IADD3 R10, P1, R10, UR4, RZ ;  /* 0x000000040a0a7c10 */ /* 0x000fe2000ff3e0ff */
[----:B------:R-:W-:Y:S01]  /*33c0*/  IMAD.IADD R11, R11, 0x1, R5 ;  /* 0x000000010b0b7824 */ /* 0x000fe200078e0205 */
[----:B------:R-:W-:-:S04]  /*33d0*/  IADD3 R4, P2, R4, UR4, RZ ;  /* 0x0000000404047c10 */ /* 0x000fc8000ff5e0ff */
[----:B------:R-:W-:Y:S01]  /*33e0*/  LEA.HI.X R5, R32, R11, R33, 0x3, P0 ;  /* 0x0000000b20057211 */ /* 0x000fe200000f1c21 */
[----:B------:R-:W-:Y:S01]  /*33f0*/  IMAD.IADD R32, R15, 0x1, -R28 ;  /* 0x000000010f207824 */ /* 0x000fe200078e0a1c */
[----:B-1---5:R-:W-:Y:S01]  /*3400*/  FSETP.NEU.AND P0, PT, R7, RZ, PT ;  /* 0x000000ff0700720b */ /* 0x022fe20003f0d000 */
[----:B------:R-:W-:Y:S01]  /*3410*/  IMAD.IADD R28, R29, 0x1, -R30 ;  /* 0x000000011d1c7824 */ /* 0x000fe200078e0a1e */
[----:B------:R-:W-:Y:S02]  /*3420*/  IADD3.X R11, R11, UR5, RZ, P1, !PT ;  /* 0x000000050b0b7c10 */ /* 0x000fe40008ffe4ff */
[----:B------:R-:W-:-:S09]  /*3430*/  IADD3.X R5, R5, UR5, RZ, P2, !PT ;  /* 0x0000000505057c10 */ /* 0x000fd200097fe4ff */
[----:B------:R-:W-:Y:S05]  /*3440*/  @!P0 BRA `(.L_x_35) ;  /* 0x0000003400608947 */ /* 0x000fea0003800000 */
[----:B------:R-:W-:Y:S01]  /*3450*/  ULDC.64 UR4, c[0x0][0x5b8] ;  /* 0x00016e0000047ab9 */ /* 0x000fe20000000a00 */
[----:B------:R-:W-:Y:S01]  /*3460*/  ULDC.64 UR16, c[0x0][0x5a8] ;  /* 0x00016a0000107ab9 */ /* 0x000fe20000000a00 */
[----:B------:R-:W-:Y:S01]  /*3470*/  IMAD.WIDE.U32 R24, R0, UR4, R24 ;  /* 0x0000000400187c25 */ /* 0x000fe2000f8e0018 */
[----:B------:R-:W-:Y:S03]  /*3480*/  BSSY B1, `(.L_x_36) ;  /* 0x0000010000017945 */ /* 0x000fe60003800000 */
[----:B------:R-:W-:Y:S01]  /*3490*/  IMAD R29, R35, UR4, RZ ;  /* 0x00000004231d7c24 */ /* 0x000fe2000f8e02ff */
[----:B------:R-:W-:-:S03]  /*34a0*/  IADD3 R30, P0, R30, R24, RZ ;  /* 0x000000181e1e7210 */ /* 0x000fc60007f1e0ff */
[----:B------:R-:W-:Y:S01]  /*34b0*/  IMAD R29, R0, UR5, R29 ;  /* 0x00000005001d7c24 */ /* 0x000fe2000f8e021d */
[----:B------:R-:W-:Y:S01]  /*34c0*/  ULDC.64 UR4, c[0x0][0x5b0] ;  /* 0x00016c0000047ab9 */ /* 0x000fe20000000a00 */
[----:B------:R-:W-:-:S03]  /*34d0*/  PRMT R0, RZ, 0x7610, R0 ;  /* 0x00007610ff007816 */ /* 0x000fc60000000000 */
[----:B------:R-:W-:Y:S01]  /*34e0*/  IADD3.X R31, R34, R25, R29, P0, !PT ;  /* 0x00000019221f7210 */ /* 0x000fe200007fe41d */
[----:B------:R-:W-:Y:S01]  /*34f0*/  IMAD R29, R27, UR4, RZ ;  /* 0x000000041b1d7c24 */ /* 0x000fe2000f8e02ff */
[----:B------:R-:W-:Y:S01]  /*3500*/  ISETP.GE.AND P0, PT, R32, 0x1, PT ;  /* 0x000000012000780c */ /* 0x000fe20003f06270 */
[----:B------:R-:W-:-:S03]  /*3510*/  IMAD.WIDE.U32 R24, R26, UR4, R30 ;  /* 0x000000041a187c25 */ /* 0x000fc6000f8e001e */
[----:B------:R-:W-:Y:S01]  /*3520*/  ISETP.LT.OR P2, PT, R28, 0x1, !P0 ;  /* 0x000000011c00780c */ /* 0x000fe20004741670 */
[----:B------:R-:W-:Y:S01]  /*3530*/  IMAD R29, R26, UR5, R29 ;  /* 0x000000051a1d7c24 */ /* 0x000fe2000f8e021d */
[----:B------:R-:W-:-:S04]  /*3540*/  IADD3 R24, P1, R24, UR16, RZ ;  /* 0x0000001018187c10 */ /* 0x000fc8000ff3e0ff */
[----:B------:R-:W-:-:S07]  /*3550*/  IADD3.X R25, R25, UR17, R29, P1, !PT ;  /* 0x0000001119197c10 */ /* 0x000fce0008ffe41d */
[----:B------:R-:W-:Y:S05]  /*3560*/  @P2 BRA `(.L_x_37) ;  /* 0x0000000000042947 */ /* 0x000fea0003800000 */
[----:B------:R1:W5:Y:S02]  /*3570*/  LDG.E.U8 R0, desc[UR22][R24.64] ;  /* 0x0000001618007981 */ /* 0x000364000c1e1100 */
.L_x_37:
[----:B------:R-:W-:Y:S05]  /*3580*/  BSYNC B1 ;  /* 0x0000000000017941 */ /* 0x000fea0003800000 */
.L_x_36:
[----:B-----5:R-:W-:Y:S01]  /*3590*/  LOP3.LUT R0, R0, 0xff, RZ, 0xc0, !PT ;  /* 0x000000ff00007812 */ /* 0x020fe200078ec0ff */
[----:B------:R-:W-:Y:S01]  /*35a0*/  BSSY B1, `(.L_x_38) ;  /* 0x000000b000017945 */ /* 0x000fe20003800000 */
[----:B------:R-:W-:Y:S02]  /*35b0*/  ISETP.LT.OR P3, PT, R28, 0x2, !P0 ;  /* 0x000000021c00780c */ /* 0x000fe40004761670 */
[----:B------:R-:W-:-:S05]  /*35c0*/  F2FP.F16.E4M3.UNPACK_B R0, R0 ;  /* 0x00000000ff00723e */ /* 0x000fca00020006ff */
[----:B------:R-:W-:-:S05]  /*35d0*/  HADD2.F32 R0, -RZ, R0.H0_H0 ;  /* 0x20000000ff007230 */ /* 0x000fca0000004100 */
[----:B------:R-:W-:-:S04]  /*35e0*/  FMUL R0, R0, R7 ;  /* 0x0000000700007220 */ /* 0x000fc80000400000 */
[----:B------:R-:W-:-:S05]  /*35f0*/  FFMA R0, R143, R6, R0 ;  /* 0x000000068f007223 */ /* 0x000fca0000000000 */
[----:B------:R-:W-:Y:S02]  /*3600*/  F2FP.SATFINITE.E4M3.F32.PACK_AB_MERGE_C R29, RZ, R0, RZ ;  /* 0x00000000ff1d723e */ /* 0x000fe400048070ff */
[----:B------:R-:W-:-:S03]  /*3610*/  PRMT R0, RZ, 0x7610, R0 ;  /* 0x00007610ff007816 */ /* 0x000fc60000000000 */
[----:B------:R2:W-:Y:S01]  /*3620*/  @!P2 STG.E.U8 desc[UR22][R10.64], R29 ;  /* 0x0000001d0a00a986 */ /* 0x0005e2000c101116 */
[----:B------:R-:W-:Y:S05]  /*3630*/  @P3 BRA `(.L_x_39) ;  /* 0x0000000000043947 */ /* 0x000fea0003800000 */
[----:B------:R3:W5:Y:S02]  /*3640*/  LDG.E.U8 R0, desc[UR22][R24.64+0x1] ;  /* 0x0000011618007981 */ /* 0x000764000c1e1100 */
.L_x_39:
[----:B------:R-:W-:Y:S05]  /*3650*/  BSYNC B1 ;  /* 0x0000000000017941 */ /* 0x000fea0003800000 */
.L_x_38:
[----:B-----5:R-:W-:Y:S01]  /*3660*/  LOP3.LUT R0, R0, 0xff, RZ, 0xc0, !PT ;  /* 0x000000ff00007812 */ /* 0x020fe200078ec0ff */
[----:B------:R-:W-:Y:S01]  /*3670*/  BSSY B1, `(.L_x_40) ;  /* 0x0000013000017945 */ /* 0x000fe20003800000 */
[----:B--2---:R-:W-:Y:S02]  /*3680*/  IADD3 R29, P1, R26, 0x8, RZ ;  /* 0x000000081a1d7810 */ /* 0x004fe40007f3e0ff */
[----:B------:R-:W-:-:S03]  /*3690*/  F2FP.F16.E4M3.UNPACK_B R0, R0 ;  /* 0x00000000ff00723e */ /* 0x000fc600020006ff */
[----:B------:R-:W-:Y:S01]  /*36a0*/  IMAD.X R26, RZ, RZ, R27, P1 ;  /* 0x000000ffff1a7224 */ /* 0x000fe200008e061b */
[----:B------:R-:W-:Y:S01]  /*36b0*/  ISETP.GE.AND P1, PT, R32, 0x9, PT ;  /* 0x000000092000780c */ /* 0x000fe20003f26270 */
[----:B------:R-:W-:Y:S02]  /*36c0*/  HADD2.F32 R0, -RZ, R0.H0_H0 ;  /* 0x20000000ff007230 */ /* 0x000fe40000004100 */
[----:B------:R-:W-:Y:S01]  /*36d0*/  IMAD R26, R26, UR4, RZ ;  /* 0x000000041a1a7c24 */ /* 0x000fe2000f8e02ff */
[----:B------:R-:W-:Y:S01]  /*36e0*/  ISETP.LT.OR P4, PT, R28, 0x1, !P1 ;  /* 0x000000011c00780c */ /* 0x000fe20004f81670 */
[----:B------:R-:W-:-:S04]  /*36f0*/  IMAD.WIDE.U32 R30, R29, UR4, R30 ;  /* 0x000000041d1e7c25 */ /* 0x000fc8000f8e001e */
[----:B------:R-:W-:Y:S01]  /*3700*/  FMUL R27, R0, R7 ;  /* 0x00000007001b7220 */ /* 0x000fe20000400000 */
[----:B------:R-:W-:Y:S01]  /*3710*/  PRMT R0, RZ, 0x7610, R0 ;  /* 0x00007610ff007816 */ /* 0x000fe20000000000 */
[----:B------:R-:W-:Y:S02]  /*3720*/  IMAD R29, R29, UR5, R26 ;  /* 0x000000051d1d7c24 */ /* 0x000fe4000f8e021a */
[----:B------:R-:W-:Y:S01]  /*3730*/  FFMA R27, R142, R6, R27 ;  /* 0x000000068e1b7223 */ /* 0x000fe2000000001b */
[----:B------:R-:W-:-:S04]  /*3740*/  IADD3 R26, P2, R30, UR16, RZ ;  /* 0x000000101e1a7c10 */ /* 0x000fc8000ff5e0ff */
[----:B------:R-:W-:Y:S02]  /*3750*/  F2FP.SATFINITE.E4M3.F32.PACK_AB_MERGE_C R33, RZ, R27, RZ ;  /* 0x0000001bff21723e */ /* 0x000fe400048070ff */
[----:B------:R-:W-:-:S03]  /*3760*/  IADD3.X R27, R31, UR17, R29, P2, !PT ;  /* 0x000000111f1b7c10 */ /* 0x000fc600097fe41d */
[----:B------:R2:W-:Y:S01]  /*3770*/  @!P3 STG.E.U8 desc[UR22][R10.64+0x1], R33 ;  /* 0x000001210a00b986 */ /* 0x0005e2000c101116 */
[----:B------:R-:W-:Y:S05]  /*3780*/  @P4 BRA `(.L_x_41) ;  /* 0x0000000000044947 */ /* 0x000fea0003800000 */
[----:B------:R4:W5:Y:S02]  /*3790*/  LDG.E.U8 R0, desc[UR22][R26.64] ;  /* 0x000000161a007981 */ /* 0x000964000c1e1100 */
.L_x_41:
[----:B------:R-:W-:Y:S05]  /*37a0*/  BSYNC B1 ;  /* 0x0000000000017941 */ /* 0x000fea0003800000 */
.L_x_40:
        /* <DEDUP_REMOVED lines=12> */
.L_x_43:
[----:B------:R-:W-:Y:S05]  /*3870*/  BSYNC B1 ;  /* 0x0000000000017941 */ /* 0x000fea0003800000 */
.L_x_42:
[----:B-----5:R-:W-:Y:S01]  /*3880*/  LOP3.LUT R0, R0, 0xff, RZ, 0xc0, !PT ;  /* 0x000000ff00007812 */ /* 0x020fe200078ec0ff */
[----:B------:R-:W-:Y:S01]  /*3890*/  BSSY B1, `(.L_x_44) ;  /* 0x000000b000017945 */ /* 0x000fe20003800000 */
[----:B------:R-:W-:Y:S02]  /*38a0*/  ISETP.LT.OR P3, PT, R28, 0x9, !P0 ;  /* 0x000000091c00780c */ /* 0x000fe40004761670 */
[----:B------:R-:W-:-:S05]  /*38b0*/  F2FP.F16.E4M3.UNPACK_B R0, R0 ;  /* 0x00000000ff00723e */ /* 0x000fca00020006ff */
[----:B------:R-:W-:-:S05]  /*38c0*/  HADD2.F32 R0, -RZ, R0.H0_H0 ;  /* 0x20000000ff007230 */ /* 0x000fca0000004100 */
[----:B0-----:R-:W-:Y:S01]  /*38d0*/  FMUL R29, R0, R7 ;  /* 0x00000007001d7220 */ /* 0x001fe20000400000 */
[----:B------:R-:W-:-:S03]  /*38e0*/  PRMT R0, RZ, 0x7610, R0 ;  /* 0x00007610ff007816 */ /* 0x000fc60000000000 */
[----:B------:R-:W-:-:S05]  /*38f0*/  FFMA R29, R140, R6, R29 ;  /* 0x000000068c1d7223 */ /* 0x000fca000000001d */
[----:B------:R-:W-:-:S05]  /*3900*/  F2FP.SATFINITE.E4M3.F32.PACK_AB_MERGE_C R29, RZ, R29, RZ ;  /* 0x0000001dff1d723e */ /* 0x000fca00048070ff */
[----:B------:R0:W-:Y:S01]  /*3910*/  @!P2 STG.E.U8 desc[UR22][R4.64+0x1], R29 ;  /* 0x0000011d0400a986 */ /* 0x0001e2000c101116 */
[----:B------:R-:W-:Y:S05]  /*3920*/  @P3 BRA `(.L_x_45) ;  /* 0x0000000000043947 */ /* 0x000fea0003800000 */
[----:B------:R0:W5:Y:S02]  /*3930*/  LDG.E.U8 R0, desc[UR22][R24.64+0x8] ;  /* 0x0000081618007981 */ /* 0x000164000c1e1100 */
.L_x_45:
[----:B------:R-:W-:Y:S05]  /*3940*/  BSYNC B1 ;  /* 0x0000000000017941 */ /* 0x000fea0003800000 */
.L_x_44:
[----:B-----5:R-:W-:Y:S01]  /*3950*/  LOP3.LUT R0, R0, 0xff, RZ, 0xc0, !PT ;  /* 0x000000ff00007812 */ /* 0x020fe200078ec0ff */
[----:B------:R-:W-:Y:S01]  /*3960*/  BSSY B1, `(.L_x_46) ;  /* 0x000000b000017945 */ /* 0x000fe20003800000 */
[----:B------:R-:W-:Y:S02]  /*3970*/  ISETP.LT.OR P2, PT, R28, 0xa, !P0 ;  /* 0x0000000a1c00780c */ /* 0x000fe40004741670 */
[----:B------:R-:W-:-:S05]  /*3980*/  F2FP.F16.E4M3.UNPACK_B R0, R0 ;  /* 0x00000000ff00723e */ /* 0x000fca00020006ff */
[----:B------:R-:W-:-:S05]  /*3990*/  HADD2.F32 R0, -RZ, R0.H0_H0 ;  /* 0x20000000ff007230 */ /* 0x000fca0000004100 */
[----:B------:R-:W-:-:S04]  /*39a0*/  FMUL R0, R0, R7 ;  /* 0x0000000700007220 */ /* 0x000fc80000400000 */
[----:B------:R-:W-:-:S05]  /*39b0*/  FFMA R0, R139, R6, R0 ;  /* 0x000000068b007223 */ /* 0x000fca0000000000 */
[----:B0-----:R-:W-:Y:S02]  /*39c0*/  F2FP.SATFINITE.E4M3.F32.PACK_AB_MERGE_C R29, RZ, R0, RZ ;  /* 0x00000000ff1d723e */ /* 0x001fe400048070ff */
[----:B------:R-:W-:-:S03]  /*39d0*/  PRMT R0, RZ, 0x7610, R0 ;  /* 0x00007610ff007816 */ /* 0x000fc60000000000 */
[----:B------:R0:W-:Y:S01]  /*39e0*/  @!P3 STG.E.U8 desc[UR22][R10.64+0x8], R29 ;  /* 0x0000081d0a00b986 */ /* 0x0001e2000c101116 */
[----:B------:R-:W-:Y:S05]  /*39f0*/  @P2 BRA `(.L_x_47) ;  /* 0x0000000000042947 */ /* 0x000fea0003800000 */
[----:B------:R0:W5:Y:S02]  /*3a00*/  LDG.E.U8 R0, desc[UR22][R24.64+0x9] ;  /* 0x0000091618007981 */ /* 0x000164000c1e1100 */
.L_x_47:
[----:B------:R-:W-:Y:S05]  /*3a10*/  BSYNC B1 ;  /* 0x0000000000017941 */ /* 0x000fea0003800000 */
.L_x_46:
        /* <DEDUP_REMOVED lines=12> */
.L_x_49:
[----:B------:R-:W-:Y:S05]  /*3ae0*/  BSYNC B1 ;  /* 0x0000000000017941 */ /* 0x000fea0003800000 */
.L_x_48:
        /* <DEDUP_REMOVED lines=12> */
.L_x_51:
[----:B------:R-:W-:Y:S05]  /*3bb0*/  BSYNC B1 ;  /* 0x0000000000017941 */ /* 0x000fea0003800000 */
.L_x_50:
        /* <DEDUP_REMOVED lines=12> */
.L_x_53:
[----:B------:R-:W-:Y:S05]  /*3c80*/  BSYNC B1 ;  /* 0x0000000000017941 */ /* 0x000fea0003800000 */
.L_x_52:
        /* <DEDUP_REMOVED lines=12> */
.L_x_55:
[----:B------:R-:W-:Y:S05]  /*3d50*/  BSYNC B1 ;  /* 0x0000000000017941 */ /* 0x000fea0003800000 */
.L_x_54:
        /* <DEDUP_REMOVED lines=12> */
.L_x_57:
[----:B------:R-:W-:Y:S05]  /*3e20*/  BSYNC B1 ;  /* 0x0000000000017941 */ /* 0x000fea0003800000 */
.L_x_56:
        /* <DEDUP_REMOVED lines=12> */
.L_x_59:
[----:B------:R-:W-:Y:S05]  /*3ef0*/  BSYNC B1 ;  /* 0x0000000000017941 */ /* 0x000fea0003800000 */
.L_x_58:
        /* <DEDUP_REMOVED lines=12> */
.L_x_61:
[----:B------:R-:W-:Y:S05]  /*3fc0*/  BSYNC B1 ;  /* 0x0000000000017941 */ /* 0x000fea0003800000 */
.L_x_60:
        /* <DEDUP_REMOVED lines=12> */
.L_x_63:
[----:B------:R-:W-:Y:S05]  /*4090*/  BSYNC B1 ;  /* 0x0000000000017941 */ /* 0x000fea0003800000 */
.L_x_62:
        /* <DEDUP_REMOVED lines=12> */
.L_x_65:
[----:B------:R-:W-:Y:S05]  /*4160*/  BSYNC B1 ;  /* 0x0000000000017941 */ /* 0x000fea0003800000 */
.L_x_64:
        /* <DEDUP_REMOVED lines=12> */
.L_x_67:
[----:B------:R-:W-:Y:S05]  /*4230*/  BSYNC B1 ;  /* 0x0000000000017941 */ /* 0x000fea0003800000 */
.L_x_66:
        /* <DEDUP_REMOVED lines=12> */
.L_x_69:
[----:B------:R-:W-:Y:S05]  /*4300*/  BSYNC B1 ;  /* 0x0000000000017941 */ /* 0x000fea0003800000 */
.L_x_68:
        /* <DEDUP_REMOVED lines=12> */
.L_x_71:
[----:B------:R-:W-:Y:S05]  /*43d0*/  BSYNC B1 ;  /* 0x0000000000017941 */ /* 0x000fea0003800000 */
.L_x_70:
        /* <DEDUP_REMOVED lines=12> */
.L_x_73:
[----:B------:R-:W-:Y:S05]  /*44a0*/  BSYNC B1 ;  /* 0x0000000000017941 */ /* 0x000fea0003800000 */
.L_x_72:
        /* <DEDUP_REMOVED lines=12> */
.L_x_75:
[----:B------:R-:W-:Y:S05]  /*4570*/  BSYNC B1 ;  /* 0x0000000000017941 */ /* 0x000fea0003800000 */
.L_x_74:
        /* <DEDUP_REMOVED lines=12> */
.L_x_77:
[----:B------:R-:W-:Y:S05]  /*4640*/  BSYNC B1 ;  /* 0x0000000000017941 */ /* 0x000fea0003800000 */
.L_x_76:
        /* <DEDUP_REMOVED lines=12> */
.L_x_79:
[----:B------:R-:W-:Y:S05]  /*4710*/  BSYNC B1 ;  /* 0x0000000000017941 */ /* 0x000fea0003800000 */
.L_x_78:
        /* <DEDUP_REMOVED lines=12> */
.L_x_81:
[----:B------:R-:W-:Y:S05]  /*47e0*/  BSYNC B1 ;  /* 0x0000000000017941 */ /* 0x000fea0003800000 */
.L_x_80:
        /* <DEDUP_REMOVED lines=12> */
.L_x_83:
[----:B------:R-:W-:Y:S05]  /*48b0*/  BSYNC B1 ;  /* 0x0000000000017941 */ /* 0x000fea0003800000 */
.L_x_82:
        /* <DEDUP_REMOVED lines=12> */
.L_x_85:
[----:B------:R-:W-:Y:S05]  /*4980*/  BSYNC B1 ;  /* 0x0000000000017941 */ /* 0x000fea0003800000 */
.L_x_84:
        /* <DEDUP_REMOVED lines=12> */
.L_x_87:
[----:B------:R-:W-:Y:S05]  /*4a50*/  BSYNC B1 ;  /* 0x0000000000017941 */ /* 0x000fea0003800000 */
.L_x_86:
        /* <DEDUP_REMOVED lines=12> */
.L_x_89:
[----:B------:R-:W-:Y:S05]  /*4b20*/  BSYNC B1 ;  /* 0x0000000000017941 */ /* 0x000fea0003800000 */
.L_x_88:
        /* <DEDUP_REMOVED lines=12> */
.L_x_91:
[----:B------:R-:W-:Y:S05]  /*4bf0*/  BSYNC B1 ;  /* 0x0000000000017941 */ /* 0x000fea0003800000 */
.L_x_90:
        /* <DEDUP_REMOVED lines=12> */
.L_x_93:
[----:B------:R-:W-:Y:S05]  /*4cc0*/  BSYNC B1 ;  /* 0x0000000000017941 */ /* 0x000fea0003800000 */
.L_x_92:
        /* <DEDUP_REMOVED lines=12> */
.L_x_95:
[----:B------:R-:W-:Y:S05]  /*4d90*/  BSYNC B1 ;  /* 0x0000000000017941 */ /* 0x000fea0003800000 */
.L_x_94:
        /* <DEDUP_REMOVED lines=12> */
.L_x_97:
[----:B------:R-:W-:Y:S05]  /*4e60*/  BSYNC B1 ;  /* 0x0000000000017941 */ /* 0x000fea0003800000 */
.L_x_96:
        /* <DEDUP_REMOVED lines=12> */
.L_x_99:
[----:B------:R-:W-:Y:S05]  /*4f30*/  BSYNC B1 ;  /* 0x0000000000017941 */ /* 0x000fea0003800000 */
.L_x_98:
        /* <DEDUP_REMOVED lines=12> */
.L_x_101:
[----:B------:R-:W-:Y:S05]  /*5000*/  BSYNC B1 ;  /* 0x0000000000017941 */ /* 0x000fea0003800000 */
.L_x_100:
        /* <DEDUP_REMOVED lines=12> */
.L_x_103:
[----:B------:R-:W-:Y:S05]  /*50d0*/  BSYNC B1 ;  /* 0x0000000000017941 */ /* 0x000fea0003800000 */
.L_x_102:
        /* <DEDUP_REMOVED lines=12> */
.L_x_105:
[----:B------:R-:W-:Y:S05]  /*51a0*/  BSYNC B1 ;  /* 0x0000000000017941 */ /* 0x000fea0003800000 */
.L_x_104:
        /* <DEDUP_REMOVED lines=12> */
.L_x_107:
[----:B------:R-:W-:Y:S05]  /*5270*/  BSYNC B1 ;  /* 0x0000000000017941 */ /* 0x000fea0003800000 */
.L_x_106:
        /* <DEDUP_REMOVED lines=12> */
.L_x_109:
[----:B------:R-:W-:Y:S05]  /*5340*/  BSYNC B1 ;  /* 0x0000000000017941 */ /* 0x000fea0003800000 */
.L_x_108:
        /* <DEDUP_REMOVED lines=12> */
.L_x_111:
[----:B------:R-:W-:Y:S05]  /*5410*/  BSYNC B1 ;  /* 0x0000000000017941 */ /* 0x000fea0003800000 */
.L_x_110:
        /* <DEDUP_REMOVED lines=12> */
.L_x_113:
[----:B------:R-:W-:Y:S05]  /*54e0*/  BSYNC B1 ;  /* 0x0000000000017941 */ /* 0x000fea0003800000 */
.L_x_112:
        /* <DEDUP_REMOVED lines=12> */
.L_x_115:
[----:B------:R-:W-:Y:S05]  /*55b0*/  BSYNC B1 ;  /* 0x0000000000017941 */ /* 0x000fea0003800000 */
.L_x_114:
        /* <DEDUP_REMOVED lines=12> */
.L_x_117:
[----:B------:R-:W-:Y:S05]  /*5680*/  BSYNC B1 ;  /* 0x0000000000017941 */ /* 0x000fea0003800000 */
.L_x_116:
        /* <DEDUP_REMOVED lines=12> */
.L_x_119:
[----:B------:R-:W-:Y:S05]  /*5750*/  BSYNC B1 ;  /* 0x0000000000017941 */ /* 0x000fea0003800000 */
.L_x_118:
        /* <DEDUP_REMOVED lines=12> */
.L_x_121:
[----:B------:R-:W-:Y:S05]  /*5820*/  BSYNC B1 ;  /* 0x0000000000017941 */ /* 0x000fea0003800000 */
.L_x_120:
        /* <DEDUP_REMOVED lines=12> */
.L_x_123:
[----:B------:R-:W-:Y:S05]  /*58f0*/  BSYNC B1 ;  /* 0x0000000000017941 */ /* 0x000fea0003800000 */
.L_x_122:
        /* <DEDUP_REMOVED lines=12> */
.L_x_125:
[----:B------:R-:W-:Y:S05]  /*59c0*/  BSYNC B1 ;  /* 0x0000000000017941 */ /* 0x000fea0003800000 */
.L_x_124:
        /* <DEDUP_REMOVED lines=12> */
.L_x_127:
[----:B------:R-:W-:Y:S05]  /*5a90*/  BSYNC B1 ;  /* 0x0000000000017941 */ /* 0x000fea0003800000 */
.L_x_126:
        /* <DEDUP_REMOVED lines=12> */
.L_x_129:
[----:B------:R-:W-:Y:S05]  /*5b60*/  BSYNC B1 ;  /* 0x0000000000017941 */ /* 0x000fea0003800000 */
.L_x_128:
        /* <DEDUP_REMOVED lines=12> */
.L_x_131:
[----:B------:R-:W-:Y:S05]  /*5c30*/  BSYNC B1 ;  /* 0x0000000000017941 */ /* 0x000fea0003800000 */
.L_x_130:
        /* <DEDUP_REMOVED lines=12> */
.L_x_133:
[----:B------:R-:W-:Y:S05]  /*5d00*/  BSYNC B1 ;  /* 0x0000000000017941 */ /* 0x000fea0003800000 */
.L_x_132:
        /* <DEDUP_REMOVED lines=12> */
.L_x_135:
[----:B------:R-:W-:Y:S05]  /*5dd0*/  BSYNC B1 ;  /* 0x0000000000017941 */ /* 0x000fea0003800000 */
.L_x_134:
        /* <DEDUP_REMOVED lines=12> */
.L_x_137:
[----:B------:R-:W-:Y:S05]  /*5ea0*/  BSYNC B1 ;  /* 0x0000000000017941 */ /* 0x000fea0003800000 */
.L_x_136:
        /* <DEDUP_REMOVED lines=12> */
.L_x_139:
[----:B------:R-:W-:Y:S05]  /*5f70*/  BSYNC B1 ;  /* 0x0000000000017941 */ /* 0x000fea0003800000 */
.L_x_138:
        /* <DEDUP_REMOVED lines=12> */
.L_x_141:
[----:B------:R-:W-:Y:S05]  /*6040*/  BSYNC B1 ;  /* 0x0000000000017941 */ /* 0x000fea0003800000 */
.L_x_140:
        /* <DEDUP_REMOVED lines=12> */
.L_x_143:
[----:B------:R-:W-:Y:S05]  /*6110*/  BSYNC B1 ;  /* 0x0000000000017941 */ /* 0x000fea0003800000 */
.L_x_142:
        /* <DEDUP_REMOVED lines=12> */
.L_x_145:
[----:B------:R-:W-:Y:S05]  /*61e0*/  BSYNC B1 ;  /* 0x0000000000017941 */ /* 0x000fea0003800000 */
.L_x_144:
        /* <DEDUP_REMOVED lines=12> */
.L_x_147:
[----:B------:R-:W-:Y:S05]  /*62b0*/  BSYNC B1 ;  /* 0x0000000000017941 */ /* 0x000fea0003800000 */
.L_x_146:
        /* <DEDUP_REMOVED lines=12> */
.L_x_149:
[----:B------:R-:W-:Y:S05]  /*6380*/  BSYNC B1 ;  /* 0x0000000000017941 */ /* 0x000fea0003800000 */
.L_x_148:
        /* <DEDUP_REMOVED lines=12> */
.L_x_151:
[----:B------:R-:W-:Y:S05]  /*6450*/  BSYNC B1 ;  /* 0x0000000000017941 */ /* 0x000fea0003800000 */
.L_x_150:
        /* <DEDUP_REMOVED lines=12> */
.L_x_153:
[----:B------:R-:W-:Y:S05]  /*6520*/  BSYNC B1 ;  /* 0x0000000000017941 */ /* 0x000fea0003800000 */
.L_x_152:
        /* <DEDUP_REMOVED lines=12> */
.L_x_155:
[----:B------:R-:W-:Y:S05]  /*65f0*/  BSYNC B1 ;  /* 0x0000000000017941 */ /* 0x000fea0003800000 */
.L_x_154:
        /* <DEDUP_REMOVED lines=12> */
.L_x_157:
[----:B------:R-:W-:Y:S05]  /*66c0*/  BSYNC B1 ;  /* 0x0000000000017941 */ /* 0x000fea0003800000 */
.L_x_156:
        /* <DEDUP_REMOVED lines=12> */
.L_x_159:
[----:B------:R-:W-:Y:S05]  /*6790*/  BSYNC B1 ;  /* 0x0000000000017941 */ /* 0x000fea0003800000 */
.L_x_158:
        /* <DEDUP_REMOVED lines=12> */
.L_x_161:
[----:B------:R-:W-:Y:S05]  /*6860*/  BSYNC B1 ;  /* 0x0000000000017941 */ /* 0x000fea0003800000 */
.L_x_160:
[----:B-----5:R-:W-:Y:S01]  /*6870*/  LOP3.LUT R0, R0, 0xff, RZ, 0xc0, !PT ;  /* 0x000000ff00007812 */ /* 0x020fe200078ec0ff */
[----:B------:R-:W-:Y:S01]  /*6880*/  BSSY B1, `(.L_x_162) ;  /* 0x000000b000017945 */ /* 0x000fe20003800000 */
[----:B------:R-:W-:Y:S02]  /*6890*/  ISETP.LT.OR P1, PT, R28, 0x7a, !P1 ;  /* 0x0000007a1c00780c */ /* 0x000fe40004f21670 */
[----:B------:R-:W-:-:S05]  /*68a0*/  F2FP.F16.E4M3.UNPACK_B R0, R0 ;  /* 0x00000000ff00723e */ /* 0x000fca00020006ff */
[----:B------:R-:W-:-:S05]  /*68b0*/  HADD2.F32 R0, -RZ, R0.H0_H0 ;  /* 0x20000000ff007230 */ /* 0x000fca0000004100 */
[----:B------:R-:W-:-:S04]  /*68c0*/  FMUL R0, R0, R7 ;  /* 0x0000000700007220 */ /* 0x000fc80000400000 */
[----:B------:R-:W-:-:S05]  /*68d0*/  FFMA R0, R19, R6, R0 ;  /* 0x0000000613007223 */ /* 0x000fca0000000000 */
[----:B0-2---:R-:W-:Y:S02]  /*68e0*/  F2FP.SATFINITE.E4M3.F32.PACK_AB_MERGE_C R11, RZ, R0, RZ ;  /* 0x00000000ff0b723e */ /* 0x005fe400048070ff */
[----:B------:R-:W-:-:S03]  /*68f0*/  PRMT R0, RZ, 0x7610, R0 ;  /* 0x00007610ff007816 */ /* 0x000fc60000000000 */
[----:B------:R0:W-:Y:S01]  /*6900*/  @!P2 STG.E.U8 desc[UR22][R4.64+0x78], R11 ;  /* 0x0000780b0400a986 */ /* 0x0001e2000c101116 */
[----:B------:R-:W-:Y:S05]  /*6910*/  @P1 BRA `(.L_x_163) ;  /* 0x0000000000041947 */ /* 0x000fea0003800000 */
[----:B------:R2:W5:Y:S02]  /*6920*/  LDG.E.U8 R0, desc[UR22][R26.64+0x79] ;  /* 0x000079161a007981 */ /* 0x000564000c1e1100 */
.L_x_163:
[----:B------:R-:W-:Y:S05]  /*6930*/  BSYNC B1 ;  /* 0x0000000000017941 */ /* 0x000fea0003800000 */
.L_x_162:
[----:B------:R-:W-:Y:S05]  /*6940*/  @P1 BRA `(.L_x_164) ;  /* 0x0000001000281947 */ /* 0x000fea0003800000 */
[----:B-----5:R-:W-:-:S04]  /*6950*/  LOP3.LUT R0, R0, 0xff, RZ, 0xc0, !PT ;  /* 0x000000ff00007812 */ /* 0x020fc800078ec0ff */
[----:B------:R-:W-:-:S05]  /*6960*/  F2FP.F16.E4M3.UNPACK_B R0, R0 ;  /* 0x00000000ff00723e */ /* 0x000fca00020006ff */
[----:B------:R-:W-:-:S05]  /*6970*/  HADD2.F32 R0, -RZ, R0.H0_H0 ;  /* 0x20000000ff007230 */ /* 0x000fca0000004100 */
[----:B0-----:R-:W-:-:S04]  /*6980*/  FMUL R11, R0, R7 ;  /* 0x00000007000b7220 */ /* 0x001fc80000400000 */
[----:B------:R-:W-:-:S05]  /*6990*/  FFMA R11, R18, R6, R11 ;  /* 0x00000006120b7223 */ /* 0x000fca000000000b */
[----:B------:R-:W-:-:S05]  /*69a0*/  F2FP.SATFINITE.E4M3.F32.PACK_AB_MERGE_C R11, RZ, R11, RZ ;  /* 0x0000000bff0b723e */ /* 0x000fca00048070ff */
[----:B------:R0:W-:Y:S01]  /*69b0*/  STG.E.U8 desc[UR22][R4.64+0x79], R11 ;  /* 0x0000790b04007986 */ /* 0x0001e2000c101116 */
[----:B------:R-:W-:Y:S05]  /*69c0*/  BRA `(.L_x_164) ;  /* 0x0000001000087947 */ /* 0x000fea0003800000 */
.L_x_35:
[C---:B------:R-:W-:Y:S01]  /*69d0*/  ISETP.GE.AND P1, PT, R32.reuse, 0x1, PT ;  /* 0x000000012000780c */ /* 0x040fe20003f26270 */
[-C--:B------:R-:W-:Y:S01]  /*69e0*/  FMUL R143, R143, R6.reuse ;  /* 0x000000068f8f7220 */ /* 0x080fe20000400000 */
[----:B------:R-:W-:Y:S01]  /*69f0*/  ISETP.GE.AND P0, PT, R32, 0x9, PT ;  /* 0x000000092000780c */ /* 0x000fe20003f06270 */
[-C--:B------:R-:W-:Y:S01]  /*6a00*/  FMUL R142, R142, R6.reuse ;  /* 0x000000068e8e7220 */ /* 0x080fe20000400000 */
[C---:B------:R-:W-:Y:S01]  /*6a10*/  ISETP.LT.OR P2, PT, R28.reuse, 0x1, !P1 ;  /* 0x000000011c00780c */ /* 0x040fe20004f41670 */
[-C--:B------:R-:W-:Y:S01]  /*6a20*/  FMUL R141, R141, R6.reuse ;  /* 0x000000068d8d7220 */ /* 0x080fe20000400000 */
[----:B------:R-:W-:Y:S01]  /*6a30*/  ISETP.LT.OR P3, PT, R28, 0x2, !P1 ;  /* 0x000000021c00780c */ /* 0x000fe20004f61670 */
[-C--:B------:R-:W-:Y:S01]  /*6a40*/  FMUL R140, R140, R6.reuse ;  /* 0x000000068c8c7220 */ /* 0x080fe20000400000 */
[----:B------:R-:W-:Y:S01]  /*6a50*/  ISETP.LT.OR P4, PT, R28, 0x1, !P0 ;  /* 0x000000011c00780c */ /* 0x000fe20004781670 */
[-C--:B------:R-:W-:Y:S01]  /*6a60*/  FMUL R139, R139, R6.reuse ;  /* 0x000000068b8b7220 */ /* 0x080fe20000400000 */
[----:B------:R-:W-:Y:S01]  /*6a70*/  F2FP.SATFINITE.E4M3.F32.PACK_AB_MERGE_C R143, RZ, R143, RZ ;  /* 0x0000008fff8f723e */ /* 0x000fe200048070ff */
[----:B------:R-:W-:Y:S01]  /*6a80*/  FMUL R138, R138, R6 ;  /* 0x000000068a8a7220 */ /* 0x000fe20000400000 */
[----:B------:R-:W-:Y:S01]  /*6a90*/  F2FP.SATFINITE.E4M3.F32.PACK_AB_MERGE_C R25, RZ, R142, RZ ;  /* 0x0000008eff19723e */ /* 0x000fe200048070ff */
[-C--:B------:R-:W-:Y:S01]  /*6aa0*/  FMUL R137, R137, R6.reuse ;  /* 0x0000000689897220 */ /* 0x080fe20000400000 */
[----:B------:R-:W-:Y:S01]  /*6ab0*/  F2FP.SATFINITE.E4M3.F32.PACK_AB_MERGE_C R141, RZ, R141, RZ ;  /* 0x0000008dff8d723e */ /* 0x000fe200048070ff */
[-C--:B------:R-:W-:Y:S01]  /*6ac0*/  FMUL R136, R136, R6.reuse ;  /* 0x0000000688887220 */ /* 0x080fe20000400000 */
[C---:B------:R-:W-:Y:S01]  /*6ad0*/  ISETP.LT.OR P5, PT, R28.reuse, 0x9, !P0 ;  /* 0x000000091c00780c */ /* 0x040fe200047a1670 */
[----:B------:R-:W-:Y:S01]  /*6ae0*/  @!P2 STG.E.U8 desc[UR22][R10.64], R143 ;  /* 0x0000008f0a00a986 */ /* 0x000fe2000c101116 */
[C---:B------:R-:W-:Y:S01]  /*6af0*/  ISETP.LT.OR P2, PT, R28.reuse, 0x2, !P0 ;  /* 0x000000021c00780c */ /* 0x040fe20004741670 */
[-C--:B------:R-:W-:Y:S01]  /*6b00*/  FMUL R135, R135, R6.reuse ;  /* 0x0000000687877220 */ /* 0x080fe20000400000 */
[C---:B------:R-:W-:Y:S01]  /*6b10*/  ISETP.LT.OR P6, PT, R28.reuse, 0xa, !P0 ;  /* 0x0000000a1c00780c */ /* 0x040fe200047c1670 */
[----:B------:R1:W-:Y:S01]  /*6b20*/  @!P3 STG.E.U8 desc[UR22][R10.64+0x1], R25 ;  /* 0x000001190a00b986 */ /* 0x0003e2000c101116 */
[----:B------:R-:W-:Y:S01]  /*6b30*/  ISETP.LT.OR P3, PT, R28, 0x9, !P1 ;  /* 0x000000091c00780c */ /* 0x000fe20004f61670 */
[-C--:B------:R-:W-:Y:S01]  /*6b40*/  FMUL R134, R134, R6.reuse ;  /* 0x0000000686867220 */ /* 0x080fe20000400000 */
[----:B------:R-:W-:Y:S01]  /*6b50*/  F2FP.SATFINITE.E4M3.F32.PACK_AB_MERGE_C R139, RZ, R139, RZ ;  /* 0x0000008bff8b723e */ /* 0x000fe200048070ff */
[----:B------:R-:W-:Y:S01]  /*6b60*/  @!P4 STG.E.U8 desc[UR22][R4.64], R141 ;  /* 0x0000008d0400c986 */ /* 0x000fe2000c101116 */
[----:B------:R-:W-:Y:S01]  /*6b70*/  ISETP.LT.OR P4, PT, R28, 0xa, !P1 ;  /* 0x0000000a1c00780c */ /* 0x000fe20004f81670 */
[----:B------:R-:W-:Y:S01]  /*6b80*/  FMUL R133, R133, R6 ;  /* 0x0000000685857220 */ /* 0x000fe20000400000 */
[----:B------:R-:W-:Y:S01]  /*6b90*/  F2FP.SATFINITE.E4M3.F32.PACK_AB_MERGE_C R27, RZ, R138, RZ ;  /* 0x0000008aff1b723e */ /* 0x000fe200048070ff */
[-C--:B------:R-:W-:Y:S01]  /*6ba0*/  FMUL R132, R132, R6.reuse ;  /* 0x0000000684847220 */ /* 0x080fe20000400000 */
[----:B------:R-:W-:Y:S01]  /*6bb0*/  F2FP.SATFINITE.E4M3.F32.PACK_AB_MERGE_C R137, RZ, R137, RZ ;  /* 0x00000089ff89723e */ /* 0x000fe200048070ff */
[----:B------:R-:W-:Y:S01]  /*6bc0*/  FMUL R131, R131, R6 ;  /* 0x0000000683837220 */ /* 0x000fe20000400000 */
[----:B------:R-:W-:Y:S01]  /*6bd0*/  F2FP.SATFINITE.E4M3.F32.PACK_AB_MERGE_C R29, RZ, R136, RZ ;  /* 0x00000088ff1d723e */ /* 0x000fe200048070ff */
[----:B------:R-:W-:Y:S01]  /*6be0*/  FMUL R130, R130, R6 ;  /* 0x0000000682827220 */ /* 0x000fe20000400000 */
[----:B-1----:R-:W-:Y:S01]  /*6bf0*/  F2FP.SATFINITE.E4M3.F32.PACK_AB_MERGE_C R25, RZ, R140, RZ ;  /* 0x0000008cff19723e */ /* 0x002fe200048070ff */
[-C--:B------:R-:W-:Y:S01]  /*6c00*/  FMUL R129, R129, R6.reuse ;  /* 0x0000000681817220 */ /* 0x080fe20000400000 */
[----:B------:R-:W-:Y:S01]  /*6c10*/  F2FP.SATFINITE.E4M3.F32.PACK_AB_MERGE_C R135, RZ, R135, RZ ;  /* 0x00000087ff87723e */ /* 0x000fe200048070ff */
[-C--:B------:R-:W-:Y:S01]  /*6c20*/  FMUL R128, R128, R6.reuse ;  /* 0x0000000680807220 */ /* 0x080fe20000400000 */
[----:B------:R-:W-:Y:S01]  /*6c30*/  F2FP.SATFINITE.E4M3.F32.PACK_AB_MERGE_C R133, RZ, R133, RZ ;  /* 0x00000085ff85723e */ /* 0x000fe200048070ff */
[----:B------:R1:W-:Y:S01]  /*6c40*/  @!P2 STG.E.U8 desc[UR22][R4.64+0x1], R25 ;  /* 0x000001190400a986 */ /* 0x0003e2000c101116 */
[C---:B------:R-:W-:Y:S01]  /*6c50*/  ISETP.LT.OR P2, PT, R28.reuse, 0x19, !P1 ;  /* 0x000000191c00780c */ /* 0x040fe20004f41670 */
[-C--:B------:R-:W-:Y:S01]  /*6c60*/  FMUL R127, R127, R6.reuse ;  /* 0x000000067f7f7220 */ /* 0x080fe20000400000 */
[----:B------:R-:W-:Y:S01]  /*6c70*/  F2FP.SATFINITE.E4M3.F32.PACK_AB_MERGE_C R131, RZ, R131, RZ ;  /* 0x00000083ff83723e */ /* 0x000fe200048070ff */
[----:B------:R-:W-:Y:S01]  /*6c80*/  @!P3 STG.E.U8 desc[UR22][R10.64+0x8], R139 ;  /* 0x0000088b0a00b986 */ /* 0x000fe2000c101116 */
[----:B------:R-:W-:Y:S01]  /*6c90*/  ISETP.LT.OR P3, PT, R28, 0x11, !P1 ;  /* 0x000000111c00780c */ /* 0x000fe20004f61670 */
        /* <DEDUP_REMOVED lines=8> */
[----:B------:R-:W-:Y:S01]  /*6d20*/  FMUL R124, R124, R6 ;  /* 0x000000067c7c7220 */ /* 0x000fe20000400000 */
[----:B-1----:R-:W-:Y:S01]  /*6d30*/  F2FP.SATFINITE.E4M3.F32.PACK_AB_MERGE_C R25, RZ, R134, RZ ;  /* 0x00000086ff19723e */ /* 0x002fe200048070ff */
[----:B------:R1:W-:Y:S01]  /*6d40*/  @!P6 STG.E.U8 desc[UR22][R4.64+0x9], R29 ;  /* 0x0000091d0400e986 */ /* 0x0003e2000c101116 */
[----:B------:R-:W-:Y:S01]  /*6d50*/  ISETP.LT.OR P6, PT, R28, 0x12, !P0 ;  /* 0x000000121c00780c */ /* 0x000fe200047c1670 */
[-C--:B------:R-:W-:Y:S01]  /*6d60*/  FMUL R123, R123, R6.reuse ;  /* 0x000000067b7b7220 */ /* 0x080fe20000400000 */
[----:B------:R-:W-:Y:S01]  /*6d70*/  FMUL R122, R122, R6 ;  /* 0x000000067a7a7220 */ /* 0x000fe20000400000 */
[----:B--2---:R-:W-:Y:S01]  /*6d80*/  F2FP.SATFINITE.E4M3.F32.PACK_AB_MERGE_C R27, RZ, R132, RZ ;  /* 0x00000084ff1b723e */ /* 0x004fe200048070ff */
[----:B------:R-:W-:Y:S01]  /*6d90*/  @!P3 STG.E.U8 desc[UR22][R10.64+0x10], R135 ;  /* 0x000010870a00b986 */ /* 0x000fe2000c101116 */
[C---:B------:R-:W-:Y:S01]  /*6da0*/  ISETP.LT.OR P3, PT, R28.reuse, 0x1a, !P1 ;  /* 0x0000001a1c00780c */ /* 0x040fe20004f61670 */
[-C--:B------:R-:W-:Y:S01]  /*6db0*/  FMUL R121, R121, R6.reuse ;  /* 0x0000000679797220 */ /* 0x080fe20000400000 */
[----:B------:R-:W-:Y:S01]  /*6dc0*/  F2FP.SATFINITE.E4M3.F32.PACK_AB_MERGE_C R125, RZ, R125, RZ ;  /* 0x0000007dff7d723e */ /* 0x000fe200048070ff */
[----:B------:R2:W-:Y:S01]  /*6dd0*/  @!P4 STG.E.U8 desc[UR22][R10.64+0x11], R25 ;  /* 0x000011190a00c986 */ /* 0x0005e2000c101116 */
[----:B------:R-:W-:Y:S01]  /*6de0*/  ISETP.LT.OR P4, PT, R28, 0x1a, !P0 ;  /* 0x0000001a1c00780c */ /* 0x000fe20004781670 */
[----:B------:R-:W-:Y:S01]  /*6df0*/  FMUL R120, R120, R6 ;  /* 0x0000000678787220 */ /* 0x000fe20000400000 */
[----:B-1----:R-:W-:Y:S01]  /*6e00*/  F2FP.SATFINITE.E4M3.F32.PACK_AB_MERGE_C R29, RZ, R126, RZ ;  /* 0x0000007eff1d723e */ /* 0x002fe200048070ff */
[----:B------:R-:W-:Y:S01]  /*6e10*/  @!P5 STG.E.U8 desc[UR22][R4.64+0x10], R133 ;  /* 0x000010850400d986 */ /* 0x000fe2000c101116 */
[C---:B------:R-:W-:Y:S01]  /*6e20*/  ISETP.LT.OR P5, PT, R28.reuse, 0x21, !P1 ;  /* 0x000000211c00780c */ /* 0x040fe20004fa1670 */
[-C--:B------:R-:W-:Y:S01]  /*6e30*/  FMUL R119, R119, R6.reuse ;  /* 0x0000000677777220 */ /* 0x080fe20000400000 */
[----:B------:R-:W-:Y:S01]  /*6e40*/  F2FP.SATFINITE.E4M3.F32.PACK_AB_MERGE_C R123, RZ, R123, RZ ;  /* 0x0000007bff7b723e */ /* 0x000fe200048070ff */
[----:B------:R1:W-:Y:S01]  /*6e50*/  @!P6 STG.E.U8 desc[UR22][R4.64+0x11], R27 ;  /* 0x0000111b0400e986 */ /* 0x0003e2000c101116 */
[----:B------:R-:W-:Y:S01]  /*6e60*/  ISETP.LT.OR P6, PT, R28, 0x22, !P1 ;  /* 0x000000221c00780c */ /* 0x000fe20004fc1670 */
[-C--:B------:R-:W-:Y:S01]  /*6e70*/  FMUL R118, R118, R6.reuse ;  /* 0x0000000676767220 */ /* 0x080fe20000400000 */
[----:B------:R-:W-:Y:S01]  /*6e80*/  F2FP.SATFINITE.E4M3.F32.PACK_AB_MERGE_C R121, RZ, R121, RZ ;  /* 0x00000079ff79723e */ /* 0x000fe200048070ff */
[----:B------:R-:W-:Y:S01]  /*6e90*/  @!P2 STG.E.U8 desc[UR22][R10.64+0x18], R131 ;  /* 0x000018830a00a986 */ /* 0x000fe2000c101116 */
[----:B------:R-:W-:Y:S01]  /*6ea0*/  ISETP.LT.OR P2, PT, R28, 0x19, !P0 ;  /* 0x000000191c00780c */ /* 0x000fe20004741670 */
[----:B------:R-:W-:Y:S01]  /*6eb0*/  FMUL R117, R117, R6 ;  /* 0x0000000675757220 */ /* 0x000fe20000400000 */
[----:B--2---:R-:W-:Y:S01]  /*6ec0*/  F2FP.SATFINITE.E4M3.F32.PACK_AB_MERGE_C R25, RZ, R130, RZ ;  /* 0x00000082ff19723e */ /* 0x004fe200048070ff */
[-C--:B------:R-:W-:Y:S01]  /*6ed0*/  FMUL R116, R116, R6.reuse ;  /* 0x0000000674747220 */ /* 0x080fe20000400000 */
[----:B------:R-:W-:Y:S01]  /*6ee0*/  F2FP.SATFINITE.E4M3.F32.PACK_AB_MERGE_C R119, RZ, R119, RZ ;  /* 0x00000077ff77723e */ /* 0x000fe200048070ff */
[----:B------:R-:W-:Y:S01]  /*6ef0*/  FMUL R115, R115, R6 ;  /* 0x0000000673737220 */ /* 0x000fe20000400000 */
[----:B------:R-:W-:Y:S01]  /*6f00*/  F2FP.SATFINITE.E4M3.F32.PACK_AB_MERGE_C R117, RZ, R117, RZ ;  /* 0x00000075ff75723e */ /* 0x000fe200048070ff */
[----:B------:R2:W-:Y:S01]  /*6f10*/  @!P3 STG.E.U8 desc[UR22][R10.64+0x19], R25 ;  /* 0x000019190a00b986 */ /* 0x0005e2000c101116 */
[----:B-1----:R-:W-:Y:S01]  /*6f20*/  F2FP.SATFINITE.E4M3.F32.PACK_AB_MERGE_C R27, RZ, R128, RZ ;  /* 0x00000080ff1b723e */ /* 0x002fe200048070ff */
[-C--:B------:R-:W-:Y:S01]  /*6f30*/  FMUL R114, R114, R6.reuse ;  /* 0x0000000672727220 */ /* 0x080fe20000400000 */
[----:B------:R-:W-:Y:S01]  /*6f40*/  ISETP.LT.OR P3, PT, R28, 0x21, !P0 ;  /* 0x000000211c00780c */ /* 0x000fe20004761670 */
[-C--:B------:R-:W-:Y:S01]  /*6f50*/  FMUL R113, R113, R6.reuse ;  /* 0x0000000671717220 */ /* 0x080fe20000400000 */
[-C--:B------:R-:W-:Y:S01]  /*6f60*/  FMUL R112, R112, R6.reuse ;  /* 0x0000000670707220 */ /* 0x080fe20000400000 */
[----:B------:R-:W-:Y:S01]  /*6f70*/  @!P2 STG.E.U8 desc[UR22][R4.64+0x18], R129 ;  /* 0x000018810400a986 */ /* 0x000fe2000c101116 */
[C---:B------:R-:W-:Y:S01]  /*6f80*/  ISETP.LT.OR P2, PT, R28.reuse, 0x29, !P0 ;  /* 0x000000291c00780c */ /* 0x040fe20004741670 */
[-C--:B------:R-:W-:Y:S01]  /*6f90*/  FMUL R111, R111, R6.reuse ;  /* 0x000000066f6f7220 */ /* 0x080fe20000400000 */
[----:B------:R-:W-:Y:S01]  /*6fa0*/  F2FP.SATFINITE.E4M3.F32.PACK_AB_MERGE_C R115, RZ, R115, RZ ;  /* 0x00000073ff73723e */ /* 0x000fe200048070ff */
[----:B------:R1:W-:Y:S01]  /*6fb0*/  @!P4 STG.E.U8 desc[UR22][R4.64+0x19], R27 ;  /* 0x0000191b0400c986 */ /* 0x0003e2000c101116 */
[----:B------:R-:W-:Y:S01]  /*6fc0*/  ISETP.LT.OR P4, PT, R28, 0x22, !P0 ;  /* 0x000000221c00780c */ /* 0x000fe20004781670 */
        /* <DEDUP_REMOVED lines=9> */
[----:B------:R-:W-:Y:S01]  /*7060*/  F2FP.SATFINITE.E4M3.F32.PACK_AB_MERGE_C R111, RZ, R111, RZ ;  /* 0x0000006fff6f723e */ /* 0x000fe200048070ff */
[----:B------:R-:W-:Y:S01]  /*7070*/  @!P3 STG.E.U8 desc[UR22][R4.64+0x20], R125 ;  /* 0x0000207d0400b986 */ /* 0x000fe2000c101116 */
[----:B-1----:R-:W-:Y:S01]  /*7080*/  F2FP.SATFINITE.E4M3.F32.PACK_AB_MERGE_C R27, RZ, R122, RZ ;  /* 0x0000007aff1b723e */ /* 0x002fe200048070ff */
[-C--:B------:R-:W-:Y:S01]  /*7090*/  FMUL R107, R107, R6.reuse ;  /* 0x000000066b6b7220 */ /* 0x080fe20000400000 */
[C---:B------:R-:W-:Y:S01]  /*70a0*/  ISETP.LT.OR P3, PT, R28.reuse, 0x2a, !P0 ;  /* 0x0000002a1c00780c */ /* 0x040fe20004761670 */
[----:B------:R1:W-:Y:S01]  /*70b0*/  @!P4 STG.E.U8 desc[UR22][R4.64+0x21], R25 ;  /* 0x000021190400c986 */ /* 0x0003e2000c101116 */
[----:B------:R-:W-:Y:S01]  /*70c0*/  ISETP.LT.OR P4, PT, R28, 0x32, !P1 ;  /* 0x000000321c00780c */ /* 0x000fe20004f81670 */
[-C--:B------:R-:W-:Y:S01]  /*70d0*/  FMUL R106, R106, R6.reuse ;  /* 0x000000066a6a7220 */ /* 0x080fe20000400000 */
[----:B------:R-:W-:Y:S01]  /*70e0*/  F2FP.SATFINITE.E4M3.F32.PACK_AB_MERGE_C R109, RZ, R109, RZ ;  /* 0x0000006dff6d723e */ /* 0x000fe200048070ff */
[----:B------:R-:W-:Y:S01]  /*70f0*/  @!P5 STG.E.U8 desc[UR22][R10.64+0x28], R123 ;  /* 0x0000287b0a00d986 */ /* 0x000fe2000c101116 */
[C---:B------:R-:W-:Y:S01]  /*7100*/  ISETP.LT.OR P5, PT, R28.reuse, 0x31, !P0 ;  /* 0x000000311c00780c */ /* 0x040fe200047a1670 */
[----:B------:R-:W-:Y:S01]  /*7110*/  FMUL R105, R105, R6 ;  /* 0x0000000669697220 */ /* 0x000fe20000400000 */
[----:B--2---:R-:W-:Y:S01]  /*7120*/  F2FP.SATFINITE.E4M3.F32.PACK_AB_MERGE_C R29, RZ, R116, RZ ;  /* 0x00000074ff1d723e */ /* 0x004fe200048070ff */
[----:B------:R2:W-:Y:S01]  /*7130*/  @!P6 STG.E.U8 desc[UR22][R10.64+0x29], R27 ;  /* 0x0000291b0a00e986 */ /* 0x0005e2000c101116 */
[----:B------:R-:W-:Y:S01]  /*7140*/  ISETP.LT.OR P6, PT, R28, 0x32, !P0 ;  /* 0x000000321c00780c */ /* 0x000fe200047c1670 */
[-C--:B------:R-:W-:Y:S01]  /*7150*/  FMUL R104, R104, R6.reuse ;  /* 0x0000000668687220 */ /* 0x080fe20000400000 */
[----:B------:R-:W-:Y:S01]  /*7160*/  F2FP.SATFINITE.E4M3.F32.PACK_AB_MERGE_C R107, RZ, R107, RZ ;  /* 0x0000006bff6b723e */ /* 0x000fe200048070ff */
[----:B------:R-:W-:Y:S01]  /*7170*/  @!P2 STG.E.U8 desc[UR22][R4.64+0x28], R121 ;  /* 0x000028790400a986 */ /* 0x000fe2000c101116 */
[----:B------:R-:W-:Y:S01]  /*7180*/  ISETP.LT.OR P2, PT, R28, 0x31, !P1 ;  /* 0x000000311c00780c */ /* 0x000fe20004f41670 */
[----:B------:R-:W-:Y:S01]  /*7190*/  FMUL R103, R103, R6 ;  /* 0x0000000667677220 */ /* 0x000fe20000400000 */
[----:B-1----:R-:W-:Y:S01]  /*71a0*/  F2FP.SATFINITE.E4M3.F32.PACK_AB_MERGE_C R25, RZ, R120, RZ ;  /* 0x00000078ff19723e */ /* 0x002fe200048070ff */
[-C--:B------:R-:W-:Y:S01]  /*71b0*/  FMUL R102, R102, R6.reuse ;  /* 0x0000000666667220 */ /* 0x080fe20000400000 */
[-C--:B------:R-:W-:Y:S01]  /*71c0*/  FMUL R101, R101, R6.reuse ;  /* 0x0000000665657220 */ /* 0x080fe20000400000 */
[----:B------:R-:W-:Y:S01]  /*71d0*/  F2FP.SATFINITE.E4M3.F32.PACK_AB_MERGE_C R105, RZ, R105, RZ ;  /* 0x00000069ff69723e */ /* 0x000fe200048070ff */
[----:B------:R-:W-:Y:S01]  /*71e0*/  FMUL R100, R100, R6 ;  /* 0x0000000664647220 */ /* 0x000fe20000400000 */
[----:B--2---:R-:W-:Y:S01]  /*71f0*/  F2FP.SATFINITE.E4M3.F32.PACK_AB_MERGE_C R27, RZ, R118, RZ ;  /* 0x00000076ff1b723e */ /* 0x004fe200048070ff */
[----:B------:R1:W-:Y:S01]  /*7200*/  @!P3 STG.E.U8 desc[UR22][R4.64+0x29], R25 ;  /* 0x000029190400b986 */ /* 0x0003e2000c101116 */
        /* <DEDUP_REMOVED lines=9> */
[-C--:B------:R-:W-:Y:S01]  /*72a0*/  FMUL R97, R97, R6.reuse ;  /* 0x0000000661617220 */ /* 0x080fe20000400000 */
[-C--:B------:R-:W-:Y:S01]  /*72b0*/  FMUL R96, R96, R6.reuse ;  /* 0x0000000660607220 */ /* 0x080fe20000400000 */
[----:B------:R-:W-:Y:S01]  /*72c0*/  @!P5 STG.E.U8 desc[UR22][R4.64+0x30], R117 ;  /* 0x000030750400d986 */ /* 0x000fe2000c101116 */
[C---:B------:R-:W-:Y:S01]  /*72d0*/  ISETP.LT.OR P5, PT, R28.reuse, 0x39, !P0 ;  /* 0x000000391c00780c */ /* 0x040fe200047a1670 */
[----:B------:R-:W-:Y:S01]  /*72e0*/  FMUL R95, R95, R6 ;  /* 0x000000065f5f7220 */ /* 0x000fe20000400000 */
[----:B-1----:R-:W-:Y:S01]  /*72f0*/  F2FP.SATFINITE.E4M3.F32.PACK_AB_MERGE_C R25, RZ, R114, RZ ;  /* 0x00000072ff19723e */ /* 0x002fe200048070ff */
        /* <DEDUP_REMOVED lines=13> */
[C---:B------:R-:W-:Y:S01]  /*73d0*/  ISETP.LT.OR P5, PT, R28.reuse, 0x49, !P1 ;  /* 0x000000491c00780c */ /* 0x040fe20004fa1670 */
[----:B------:R-:W-:Y:S01]  /*73e0*/  FMUL R91, R91, R6 ;  /* 0x000000065b5b7220 */ /* 0x000fe20000400000 */
[----:B-1----:R-:W-:Y:S01]  /*73f0*/  F2FP.SATFINITE.E4M3.F32.PACK_AB_MERGE_C R29, RZ, R106, RZ ;  /* 0x0000006aff1d723e */ /* 0x002fe200048070ff */
        /* <DEDUP_REMOVED lines=24> */
[----:B------:R-:W-:Y:S01]  /*7580*/  FMUL R17, R17, R6 ;  /* 0x0000000611117220 */ /* 0x000fe20000400000 */
[----:B--2---:R-:W-:Y:S01]  /*7590*/  F2FP.SATFINITE.E4M3.F32.PACK_AB_MERGE_C R25, RZ, R104, RZ ;  /* 0x00000068ff19723e */ /* 0x004fe200048070ff */
[----:B------:R-:W-:Y:S01]  /*75a0*/  @!P5 STG.E.U8 desc[UR22][R10.64+0x48], R107 ;  /* 0x0000486b0a00d986 */ /* 0x000fe2000c101116 */
[----:B------:R-:W-:Y:S01]  /*75b0*/  ISETP.LT.OR P5, PT, R28, 0x51, !P1 ;  /* 0x000000511c00780c */ /* 0x000fe20004fa1670 */
[-C--:B------:R-:W-:Y:S01]  /*75c0*/  FMUL R16, R16, R6.reuse ;  /* 0x0000000610107220 */ /* 0x080fe20000400000 */
[-C--:B------:R-:W-:Y:S01]  /*75d0*/  FMUL R19, R19, R6.reuse ;  /* 0x0000000613137220 */ /* 0x080fe20000400000 */
[----:B------:R2:W-:Y:S01]  /*75e0*/  @!P6 STG.E.U8 desc[UR22][R10.64+0x49], R29 ;  /* 0x0000491d0a00e986 */ /* 0x0005e2000c101116 */
[----:B------:R-:W-:Y:S01]  /*75f0*/  ISETP.LT.OR P6, PT, R28, 0x52, !P1 ;  /* 0x000000521c00780c */ /* 0x000fe20004fc1670 */
[----:B------:R-:W-:Y:S01]  /*7600*/  FMUL R18, R18, R6 ;  /* 0x0000000612127220 */ /* 0x000fe20000400000 */
[----:B------:R-:W-:Y:S01]  /*7610*/  F2FP.SATFINITE.E4M3.F32.PACK_AB_MERGE_C R21, RZ, R21, RZ ;  /* 0x00000015ff15723e */ /* 0x000fe200048070ff */
[----:B------:R-:W-:Y:S01]  /*7620*/  @!P3 STG.E.U8 desc[UR22][R4.64+0x48], R105 ;  /* 0x000048690400b986 */ /* 0x000fe2000c101116 */
[----:B-1----:R-:W-:-:S02]  /*7630*/  F2FP.SATFINITE.E4M3.F32.PACK_AB_MERGE_C R27, RZ, R102, RZ ;  /* 0x00000066ff1b723e */ /* 0x002fc400048070ff */
[C---:B------:R-:W-:Y:S01]  /*7640*/  ISETP.LT.OR P3, PT, R28.reuse, 0x52, !P0 ;  /* 0x000000521c00780c */ /* 0x040fe20004761670 */
[----:B------:R1:W-:Y:S01]  /*7650*/  @!P4 STG.E.U8 desc[UR22][R4.64+0x49], R25 ;  /* 0x000049190400c986 */ /* 0x0003e2000c101116 */
[C---:B------:R-:W-:Y:S02]  /*7660*/  ISETP.LT.OR P4, PT, R28.reuse, 0x59, !P0 ;  /* 0x000000591c00780c */ /* 0x040fe40004781670 */
[----:B------:R-:W-:Y:S01]  /*7670*/  F2FP.SATFINITE.E4M3.F32.PACK_AB_MERGE_C R17, RZ, R17, RZ ;  /* 0x00000011ff11723e */ /* 0x000fe200048070ff */
[----:B------:R-:W-:Y:S01]  /*7680*/  @!P5 STG.E.U8 desc[UR22][R10.64+0x50], R103 ;  /* 0x000050670a00d986 */ /* 0x000fe2000c101116 */
[C---:B------:R-:W-:Y:S02]  /*7690*/  ISETP.LT.OR P5, PT, R28.reuse, 0x5a, !P0 ;  /* 0x0000005a1c00780c */ /* 0x040fe400047a1670 */
[----:B--2---:R-:W-:Y:S01]  /*76a0*/  F2FP.SATFINITE.E4M3.F32.PACK_AB_MERGE_C R29, RZ, R96, RZ ;  /* 0x00000060ff1d723e */ /* 0x004fe200048070ff */
[----:B------:R2:W-:Y:S01]  /*76b0*/  @!P6 STG.E.U8 desc[UR22][R10.64+0x51], R27 ;  /* 0x0000511b0a00e986 */ /* 0x0005e2000c101116 */
[----:B------:R-:W-:-:S02]  /*76c0*/  ISETP.LT.OR P6, PT, R28, 0x5a, !P1 ;  /* 0x0000005a1c00780c */ /* 0x000fc40004fc1670 */
[----:B------:R-:W-:Y:S01]  /*76d0*/  F2FP.SATFINITE.E4M3.F32.PACK_AB_MERGE_C R19, RZ, R19, RZ ;  /* 0x00000013ff13723e */ /* 0x000fe200048070ff */
[----:B------:R-:W-:Y:S01]  /*76e0*/  @!P2 STG.E.U8 desc[UR22][R4.64+0x50], R101 ;  /* 0x000050650400a986 */ /* 0x000fe2000c101116 */
[----:B------:R-:W-:Y:S02]  /*76f0*/  ISETP.LT.OR P2, PT, R28, 0x59, !P1 ;  /* 0x000000591c00780c */ /* 0x000fe40004f41670 */
[----:B-1----:R-:W-:Y:S02]  /*7700*/  F2FP.SATFINITE.E4M3.F32.PACK_AB_MERGE_C R25, RZ, R100, RZ ;  /* 0x00000064ff19723e */ /* 0x002fe400048070ff */
[----:B--2---:R-:W-:-:S03]  /*7710*/  F2FP.SATFINITE.E4M3.F32.PACK_AB_MERGE_C R27, RZ, R98, RZ ;  /* 0x00000062ff1b723e */ /* 0x004fc600048070ff */
[----:B------:R1:W-:Y:S01]  /*7720*/  @!P3 STG.E.U8 desc[UR22][R4.64+0x51], R25 ;  /* 0x000051190400b986 */ /* 0x0003e2000c101116 */
[----:B------:R-:W-:-:S03]  /*7730*/  ISETP.LT.OR P3, PT, R28, 0x62, !P1 ;  /* 0x000000621c00780c */ /* 0x000fc60004f61670 */
[----:B------:R2:W-:Y:S01]  /*7740*/  @!P6 STG.E.U8 desc[UR22][R10.64+0x59], R27 ;  /* 0x0000591b0a00e986 */ /* 0x0005e2000c101116 */
[----:B------:R-:W-:-:S03]  /*7750*/  ISETP.LT.OR P6, PT, R28, 0x69, !P1 ;  /* 0x000000691c00780c */ /* 0x000fc60004fc1670 */
[----:B------:R-:W-:Y:S01]  /*7760*/  @!P2 STG.E.U8 desc[UR22][R10.64+0x58], R99 ;  /* 0x000058630a00a986 */ /* 0x000fe2000c101116 */
[----:B------:R-:W-:-:S03]  /*7770*/  ISETP.LT.OR P2, PT, R28, 0x61, !P1 ;  /* 0x000000611c00780c */ /* 0x000fc60004f41670 */
[----:B------:R-:W-:Y:S01]  /*7780*/  @!P4 STG.E.U8 desc[UR22][R4.64+0x58], R97 ;  /* 0x000058610400c986 */ /* 0x000fe2000c101116 */
[C---:B------:R-:W-:Y:S02]  /*7790*/  ISETP.LT.OR P4, PT, R28.reuse, 0x61, !P0 ;  /* 0x000000611c00780c */ /* 0x040fe40004781670 */
[----:B-1----:R-:W-:Y:S01]  /*77a0*/  F2FP.SATFINITE.E4M3.F32.PACK_AB_MERGE_C R25, RZ, R94, RZ ;  /* 0x0000005eff19723e */ /* 0x002fe200048070ff */
[----:B------:R1:W-:Y:S01]  /*77b0*/  @!P5 STG.E.U8 desc[UR22][R4.64+0x59], R29 ;  /* 0x0000591d0400d986 */ /* 0x0003e2000c101116 */
[C---:B------:R-:W-:Y:S02]  /*77c0*/  ISETP.LT.OR P5, PT, R28.reuse, 0x62, !P0 ;  /* 0x000000621c00780c */ /* 0x040fe400047a1670 */
[----:B--2---:R-:W-:Y:S01]  /*77d0*/  F2FP.SATFINITE.E4M3.F32.PACK_AB_MERGE_C R27, RZ, R92, RZ ;  /* 0x0000005cff1b723e */ /* 0x004fe200048070ff */
        /* <DEDUP_REMOVED lines=8> */
[----:B--2---:R-:W-:Y:S02]  /*7860*/  F2FP.SATFINITE.E4M3.F32.PACK_AB_MERGE_C R25, RZ, R88, RZ ;  /* 0x00000058ff19723e */ /* 0x004fe400048070ff */
[C---:B------:R-:W-:Y:S01]  /*7870*/  ISETP.LT.OR P5, PT, R28.reuse, 0x71, !P0 ;  /* 0x000000711c00780c */ /* 0x040fe200047a1670 */
[----:B------:R-:W-:Y:S01]  /*7880*/  @!P6 STG.E.U8 desc[UR22][R10.64+0x68], R91 ;  /* 0x0000685b0a00e986 */ /* 0x000fe2000c101116 */
[----:B------:R-:W-:-:S03]  /*7890*/  ISETP.LT.OR P6, PT, R28, 0x71, !P1 ;  /* 0x000000711c00780c */ /* 0x000fc60004fc1670 */
[----:B------:R-:W-:Y:S01]  /*78a0*/  @!P2 STG.E.U8 desc[UR22][R10.64+0x69], R29 ;  /* 0x0000691d0a00a986 */ /* 0x000fe2000c101116 */
[----:B------:R-:W-:-:S03]  /*78b0*/  ISETP.LT.OR P2, PT, R28, 0x72, !P1 ;  /* 0x000000721c00780c */ /* 0x000fc60004f41670 */
[----:B------:R-:W-:Y:S01]  /*78c0*/  @!P3 STG.E.U8 desc[UR22][R4.64+0x68], R89 ;  /* 0x000068590400b986 */ /* 0x000fe2000c101116 */
[C---:B------:R-:W-:Y:S02]  /*78d0*/  ISETP.LT.OR P3, PT, R28.reuse, 0x79, !P1 ;  /* 0x000000791c00780c */ /* 0x040fe40004f61670 */
[C---:B------:R-:W-:Y:S01]  /*78e0*/  ISETP.LT.OR P1, PT, R28.reuse, 0x7a, !P1 ;  /* 0x0000007a1c00780c */ /* 0x040fe20004f21670 */
[----:B------:R2:W-:Y:S01]  /*78f0*/  @!P4 STG.E.U8 desc[UR22][R4.64+0x69], R25 ;  /* 0x000069190400c986 */ /* 0x0005e2000c101116 */
[C---:B------:R-:W-:Y:S02]  /*7900*/  ISETP.LT.OR P4, PT, R28.reuse, 0x72, !P0 ;  /* 0x000000721c00780c */ /* 0x040fe40004781670 */
[----:B-1----:R-:W-:Y:S01]  /*7910*/  F2FP.SATFINITE.E4M3.F32.PACK_AB_MERGE_C R27, RZ, R22, RZ ;  /* 0x00000016ff1b723e */ /* 0x002fe200048070ff */
[----:B------:R1:W-:Y:S01]  /*7920*/  @!P6 STG.E.U8 desc[UR22][R10.64+0x70], R23 ;  /* 0x000070170a00e986 */ /* 0x0003e2000c101116 */
[C---:B------:R-:W-:Y:S02]  /*7930*/  ISETP.LT.OR P6, PT, R28.reuse, 0x79, !P0 ;  /* 0x000000791c00780c */ /* 0x040fe400047c1670 */
[----:B------:R-:W-:Y:S01]  /*7940*/  ISETP.LT.OR P0, PT, R28, 0x7a, !P0 ;  /* 0x0000007a1c00780c */ /* 0x000fe20004701670 */
[----:B------:R3:W-:Y:S01]  /*7950*/  @!P2 STG.E.U8 desc[UR22][R10.64+0x71], R27 ;  /* 0x0000711b0a00a986 */ /* 0x0007e2000c101116 */
[----:B--2---:R-:W-:-:S03]  /*7960*/  F2FP.SATFINITE.E4M3.F32.PACK_AB_MERGE_C R25, RZ, R16, RZ ;  /* 0x00000010ff19723e */ /* 0x004fc600048070ff */
[----:B------:R2:W-:Y:S01]  /*7970*/  @!P5 STG.E.U8 desc[UR22][R4.64+0x70], R21 ;  /* 0x000070150400d986 */ /* 0x0005e2000c101116 */
[----:B-1----:R-:W-:Y:S02]  /*7980*/  F2FP.SATFINITE.E4M3.F32.PACK_AB_MERGE_C R23, RZ, R20, RZ ;  /* 0x00000014ff17723e */ /* 0x002fe400048070ff */
[----:B---3--:R-:W-:-:S03]  /*7990*/  F2FP.SATFINITE.E4M3.F32.PACK_AB_MERGE_C R27, RZ, R18, RZ ;  /* 0x00000012ff1b723e */ /* 0x008fc600048070ff */
[----:B------:R2:W-:Y:S04]  /*79a0*/  @!P4 STG.E.U8 desc[UR22][R4.64+0x71], R23 ;  /* 0x000071170400c986 */ /* 0x0005e8000c101116 */
[----:B------:R2:W-:Y:S04]  /*79b0*/  @!P3 STG.E.U8 desc[UR22][R10.64+0x78], R17 ;  /* 0x000078110a00b986 */ /* 0x0005e8000c101116 */
[----:B------:R2:W-:Y:S04]  /*79c0*/  @!P1 STG.E.U8 desc[UR22][R10.64+0x79], R25 ;  /* 0x000079190a009986 */ /* 0x0005e8000c101116 */
[----:B------:R2:W-:Y:S04]  /*79d0*/  @!P6 STG.E.U8 desc[UR22][R4.64+0x78], R19 ;  /* 0x000078130400e986 */ /* 0x0005e8000c101116 */
[----:B------:R2:W-:Y:S02]  /*79e0*/  @!P0 STG.E.U8 desc[UR22][R4.64+0x79], R27 ;  /* 0x0000791b04008986 */ /* 0x0005e4000c101116 */
.L_x_164:
[----:B------:R-:W-:Y:S05]  /*79f0*/  BSYNC B0 ;  /* 0x0000000000007941 */ /* 0x000fea0003800000 */
.L_x_34:
[----:B0-2---:R-:W-:Y:S01]  /*7a00*/  IMAD.U32 R4, RZ, RZ, UR20 ;  /* 0x00000014ff047e24 */ /* 0x005fe2000f8e00ff */
[----:B------:R-:W-:Y:S01]  /*7a10*/  ULDC.64 UR4, c[0x0][0x650] ;  /* 0x0001940000047ab9 */ /* 0x000fe20000000a00 */
[----:B-----5:R-:W-:Y:S01]  /*7a20*/  IMAD.U32 R0, RZ, RZ, UR7 ;  /* 0x00000007ff007e24 */ /* 0x020fe2000f8e00ff */
[----:B------:R0:W-:Y:S01]  /*7a30*/  SYNCS.ARRIVE.TRANS64.A1T0 RZ, [R14+UR27], RZ ;  /* 0x000000ff0eff79a7 */ /* 0x0001e2000810001b */
[----:B------:R-:W-:Y:S01]  /*7a40*/  IMAD.U32 R5, RZ, RZ, UR21 ;  /* 0x00000015ff057e24 */ /* 0x000fe2000f8e00ff */
[C---:B------:R-:W-:Y:S01]  /*7a50*/  LEA R2, P0, R4.reuse, R2, 0x1 ;  /* 0x0000000204027211 */ /* 0x040fe200078008ff */
[----:B------:R-:W-:Y:S01]  /*7a60*/  IMAD.MOV.U32 R5, RZ, RZ, -0x1 ;  /* 0xffffffffff057424 */ /* 0x000fe200078e00ff */
[----:B---3--:R-:W-:Y:S02]  /*7a70*/  PRMT R10, RZ, 0x7610, R10 ;  /* 0x00007610ff0a7816 */ /* 0x008fe4000000000a */
[----:B------:R-:W-:Y:S01]  /*7a80*/  LEA.HI.X R3, R4, R3, R0, 0x1, P0 ;  /* 0x0000000304037211 */ /* 0x000fe200000f0c00 */
[----:B------:R-:W-:Y:S01]  /*7a90*/  IMAD.MOV.U32 R4, RZ, RZ, -0x1 ;  /* 0xffffffffff047424 */ /* 0x000fe200078e00ff */
[----:B------:R-:W-:Y:S01]  /*7aa0*/  ISETP.GE.U32.AND P0, PT, R2, UR4, PT ;  /* 0x0000000402007c0c */ /* 0x000fe2000bf06070 */
[----:B------:R-:W-:-:S03]  /*7ab0*/  IMAD.MOV.U32 R0, RZ, RZ, -0x1 ;  /* 0xffffffffff007424 */ /* 0x000fc600078e00ff */
[----:B------:R-:W-:-:S13]  /*7ac0*/  ISETP.GE.U32.AND.EX P0, PT, R3, UR5, PT, P0 ;  /* 0x0000000503007c0c */ /* 0x000fda000bf06100 */
[----:B0-----:R-:W-:Y:S05]  /*7ad0*/  @P0 BRA `(.L_x_165) ;  /* 0x0000000400880947 */ /* 0x001fea0003800000 */
[----:B------:R-:W0:Y:S01]  /*7ae0*/  S2UR UR12, SR_CTAID.X ;  /* 0x00000000000c79c3 */ /* 0x000e220000002500 */
[----:B------:R-:W-:Y:S01]  /*7af0*/  ULDC.64 UR4, c[0x0][0x628] ;  /* 0x00018a0000047ab9 */ /* 0x000fe20000000a00 */
[----:B------:R-:W-:Y:S01]  /*7b00*/  ULDC UR6, c[0x0][0x150] ;  /* 0x0000540000067ab9 */ /* 0x000fe20000000800 */
[----:B------:R-:W-:Y:S01]  /*7b10*/  ISETP.NE.U32.AND P0, PT, RZ, UR4, PT ;  /* 0x00000004ff007c0c */ /* 0x000fe2000bf05070 */
[----:B------:R-:W-:Y:S01]  /*7b20*/  ULDC UR24, c[0x0][0x630] ;  /* 0x00018c0000187ab9 */ /* 0x000fe20000000800 */
[C---:B------:R-:W-:Y:S01]  /*7b30*/  R2UR UR30, R2.reuse ;  /* 0x00000000021e72ca */ /* 0x040fe200000e0000 */
[----:B------:R-:W-:Y:S01]  /*7b40*/  ULDC UR32, c[0x0][0x154] ;  /* 0x0000550000207ab9 */ /* 0x000fe20000000800 */
[----:B------:R-:W-:Y:S01]  /*7b50*/  ISETP.NE.AND.EX P0, PT, RZ, UR5, PT, P0 ;  /* 0x00000005ff007c0c */ /* 0x000fe2000bf05300 */
[----:B------:R-:W2:Y:S01]  /*7b60*/  S2UR UR33, SR_CTAID.Y ;  /* 0x00000000002179c3 */ /* 0x000ea20000002600 */
[----:B------:R-:W-:Y:S02]  /*7b70*/  R2UR UR31, R3 ;  /* 0x00000000031f72ca */ /* 0x000fe400000e0000 */
[----:B------:R-:W-:-:S02]  /*7b80*/  R2UR UR28, R2 ;  /* 0x00000000021c72ca */ /* 0x000fc400000e0000 */
[----:B------:R-:W-:Y:S02]  /*7b90*/  R2UR UR29, R3 ;  /* 0x00000000031d72ca */ /* 0x000fe400000e0000 */
[----:B0-----:R-:W-:-:S05]  /*7ba0*/  I2FP.F32.U32 R0, UR12 ;  /* 0x0000000c00007c45 */ /* 0x001fca0008201000 */
[----:B------:R-:W-:-:S04]  /*7bb0*/  FMUL R0, R0, UR6 ;  /* 0x0000000600007c20 */ /* 0x000fc80008400000 */
[----:B------:R0:W3:Y:S01]  /*7bc0*/  F2I.U32.TRUNC.NTZ R4, R0 ;  /* 0x0000000000047305 */ /* 0x0000e2000020f000 */
[----:B--2---:R-:W-:Y:S05]  /*7bd0*/  @!P0 BRA `(.L_x_166) ;  /* 0x0000000000308947 */ /* 0x004fea0003800000 */
        /* <DEDUP_REMOVED lines=12> */
.L_x_166:
[----:B------:R-:W-:Y:S01]  /*7ca0*/  USHF.R.U64 UR6, UR28, UR24, UR29 ;  /* 0x000000181c067299 */ /* 0x000fe2000800121d */
[----:B0-----:R-:W-:Y:S01]  /*7cb0*/  I2FP.F32.U32 R0, UR33 ;  /* 0x0000002100007c45 */ /* 0x001fe20008201000 */
[----:B------:R-:W-:Y:S02]  /*7cc0*/  USHF.R.U32.HI UR4, URZ, UR24, UR29 ;  /* 0x000000183f047299 */ /* 0x000fe4000801161d */
[----:B------:R-:W-:Y:S02]  /*7cd0*/  UIADD3 UR18, UP0, URZ, -UR6, URZ ;  /* 0x800000063f127290 */ /* 0x000fe4000ff1e03f */
[----:B------:R-:W-:Y:S01]  /*7ce0*/  FMUL R0, R0, UR32 ;  /* 0x0000002000007c20 */ /* 0x000fe20008400000 */
[----:B------:R-:W-:Y:S01]  /*7cf0*/  ULDC.64 UR28, c[0x0][0x620] ;  /* 0x00018800001c7ab9 */ /* 0x000fe20000000a00 */
[----:B------:R-:W-:Y:S01]  /*7d00*/  UIADD3.X UR4, URZ, ~UR4, URZ, UP0, !UPT ;  /* 0x800000043f047290 */ /* 0x000fe200087fe43f */
[----:B------:R-:W-:Y:S01]  /*7d10*/  UMOV UR16, UR30 ;  /* 0x0000001e00107c82 */ /* 0x000fe20008000000 */
[----:B------:R-:W-:-:S02]  /*7d20*/  UMOV UR17, UR31 ;  /* 0x0000001f00117c82 */ /* 0x000fc40008000000 */
[----:B------:R-:W0:Y:S01]  /*7d30*/  F2I.U32.TRUNC.NTZ R0, R0 ;  /* 0x0000000000007305 */ /* 0x000e22000020f000 */
[----:B------:R-:W-:Y:S02]  /*7d40*/  UIMAD UR4, UR4, UR28, URZ ;  /* 0x0000001c040472a4 */ /* 0x000fe4000f8e023f */
[----:B------:R-:W-:Y:S01]  /*7d50*/  UIMAD.WIDE.U32 UR16, UR18, UR28, UR16 ;  /* 0x0000001c121072a5 */ /* 0x000fe2000f8e0010 */
[----:B---3--:R-:W-:Y:S01]  /*7d60*/  R2UR UR28, R4 ;  /* 0x00000000041c72ca */ /* 0x008fe200000e0000 */
[----:B------:R-:W-:Y:S01]  /*7d70*/  UIMAD UR18, UR18, UR29, UR4 ;  /* 0x0000001d121272a4 */ /* 0x000fe2000f8e0204 */
[----:B------:R-:W-:Y:S01]  /*7d80*/  ULDC UR19, c[0x0][0x618] ;  /* 0x0001860000137ab9 */ /* 0x000fe20000000800 */
[----:B------:R-:W-:Y:S02]  /*7d90*/  ULDC UR36, c[0x0][0x658] ;  /* 0x0001960000247ab9 */ /* 0x000fe40000000800 */
[----:B------:R-:W-:Y:S01]  /*7da0*/  UIADD3 UR18, UR17, UR18, URZ ;  /* 0x0000001211127290 */ /* 0x000fe2000fffe03f */
[----:B------:R-:W-:Y:S01]  /*7db0*/  UMOV UR24, 0xffffffff ;  /* 0xffffffff00187882 */ /* 0x000fe20000000000 */
[----:B------:R-:W-:Y:S01]  /*7dc0*/  ULDC.64 UR4, c[0x0][0x640] ;  /* 0x0001900000047ab9 */ /* 0x000fe20000000a00 */
[----:B------:R-:W-:Y:S01]  /*7dd0*/  USHF.L.U32 UR32, UR24, UR36, URZ ;  /* 0x0000002418207299 */ /* 0x000fe2000800063f */
[----:B------:R-:W-:Y:S01]  /*7de0*/  ISETP.NE.U32.AND P0, PT, RZ, UR4, PT ;  /* 0x00000004ff007c0c */ /* 0x000fe2000bf05070 */
[----:B------:R-:W-:Y:S01]  /*7df0*/  USHF.R.U64 UR16, UR16, UR19, UR18 ;  /* 0x0000001310107299 */ /* 0x000fe20008001212 */
[----:B0-----:R-:W-:Y:S01]  /*7e00*/  R2UR UR30, R0 ;  /* 0x00000000001e72ca */ /* 0x001fe200000e0000 */
[----:B------:R-:W-:Y:S01]  /*7e10*/  USHF.R.U32.HI UR18, URZ, UR19, UR18 ;  /* 0x000000133f127299 */ /* 0x000fe20008011612 */
[----:B------:R-:W-:Y:S01]  /*7e20*/  ISETP.NE.AND.EX P0, PT, RZ, UR5, PT, P0 ;  /* 0x00000005ff007c0c */ /* 0x000fe2000bf05300 */
[----:B------:R-:W-:Y:S01]  /*7e30*/  ULDC UR31, c[0x0][0x608] ;  /* 0x00018200001f7ab9 */ /* 0x000fe20000000800 */
[----:B------:R-:W-:-:S02]  /*7e40*/  ULOP3.LUT UR37, URZ, UR32, URZ, 0x33, !UPT ;  /* 0x000000203f257292 */ /* 0x000fc4000f8e333f */
[----:B------:R-:W-:Y:S02]  /*7e50*/  USHF.R.U64 UR32, UR16, UR31, UR18 ;  /* 0x0000001f10207299 */ /* 0x000fe40008001212 */
[----:B------:R-:W-:Y:S01]  /*7e60*/  USHF.R.U32.HI UR18, URZ, UR31, UR18 ;  /* 0x0000001f3f127299 */ /* 0x000fe20008011612 */
[----:B------:R-:W-:Y:S01]  /*7e70*/  UMOV UR34, 0x1 ;  /* 0x0000000100227882 */ /* 0x000fe20000000000 */
[----:B------:R-:W-:Y:S02]  /*7e80*/  UIADD3 UR28, -UR28, URZ, URZ ;  /* 0x0000003f1c1c7290 */ /* 0x000fe4000fffe13f */
[----:B------:R-:W-:Y:S02]  /*7e90*/  USHF.L.U32 UR24, UR34, UR36, URZ ;  /* 0x0000002422187299 */ /* 0x000fe4000800063f */
[----:B------:R-:W-:Y:S01]  /*7ea0*/  USHF.R.U64 UR34, UR32, UR36, UR18 ;  /* 0x0000002420227299 */ /* 0x000fe20008001212 */
[----:B------:R-:W-:Y:S01]  /*7eb0*/  ULDC UR29, c[0x0][0x144] ;  /* 0x00005100001d7ab9 */ /* 0x000fe20000000800 */
[----:B------:R-:W-:Y:S01]  /*7ec0*/  ULDC UR15, c[0x0][0x600] ;  /* 0x00018000000f7ab9 */ /* 0x000fe20000000800 */
[----:B------:R-:W-:-:S02]  /*7ed0*/  UIADD3 UR35, -UR30, URZ, URZ ;  /* 0x0000003f1e237290 */ /* 0x000fc4000fffe13f */
[----:B------:R-:W-:Y:S02]  /*7ee0*/  USHF.R.U32.HI UR31, URZ, UR36, UR18 ;  /* 0x000000243f1f7299 */ /* 0x000fe40008011612 */
[----:B------:R-:W-:Y:S02]  /*7ef0*/  UIADD3 UR17, UR15, -0x1, URZ ;  /* 0xffffffff0f117890 */ /* 0x000fe4000fffe03f */
        /* <DEDUP_REMOVED lines=16> */
.L_x_167:
[----:B------:R-:W-:Y:S01]  /*8000*/  USHF.R.U64 UR4, UR30, UR38, UR31 ;  /* 0x000000261e047299 */ /* 0x000fe2000800121f */
[----:B------:R-:W-:Y:S01]  /*8010*/  IMAD.MOV.U32 R10, RZ, RZ, 0x1 ;  /* 0x00000001ff0a7424 */ /* 0x000fe200078e00ff */
[----:B------:R-:W-:Y:S01]  /*8020*/  ULOP3.LUT UR32, UR32, UR37, URZ, 0xc0, !UPT ;  /* 0x0000002520207292 */ /* 0x000fe2000f8ec03f */
[----:B------:R-:W-:Y:S01]  /*8030*/  IMAD.U32 R0, RZ, RZ, UR6 ;  /* 0x00000006ff007e24 */ /* 0x000fe2000f8e00ff */
[----:B------:R-:W-:Y:S02]  /*8040*/  UIADD3 UR5, -UR4, URZ, URZ ;  /* 0x0000003f04057290 */ /* 0x000fe4000fffe13f */
[----:B------:R-:W-:Y:S02]  /*8050*/  @UP2 UIMAD UR36, UR40, UR35, UR33 ;  /* 0x00000023282422a4 */ /* 0x000fe4000f8e0221 */
        /* <DEDUP_REMOVED lines=10> */
.L_x_165:
[----:B------:R-:W-:Y:S01]  /*8100*/  UIADD3 UR9, UR26, UR9, URZ ;  /* 0x000000091a097290 */ /* 0x000fe2000fffe03f */
[----:B------:R-:W-:Y:S02]  /*8110*/  LOP3.LUT P0, RZ, R10, 0xff, RZ, 0xc0, !PT ;  /* 0x000000ff0aff7812 */ /* 0x000fe4000780c0ff */
[----:B------:R-:W-:Y:S01]  /*8120*/  LOP3.LUT R144, R144, 0x1, RZ, 0x3c, !PT ;  /* 0x0000000190907812 */ /* 0x000fe200078e3cff */
[----:B------:R-:W-:Y:S02]  /*8130*/  USHF.R.U32.HI UR4, URZ, 0x2, UR9 ;  /* 0x000000023f047899 */ /* 0x000fe40008011609 */
[----:B------:R-:W-:Y:S02]  /*8140*/  UISETP.GT.U32.AND UP0, UPT, UR9, 0x3, UPT ;  /* 0x000000030900788c */ /* 0x000fe4000bf04070 */
[----:B------:R-:W-:Y:S02]  /*8150*/  ULOP3.LUT UR4, UR4, 0x1, URZ, 0xc0, !UPT ;  /* 0x0000000104047892 */ /* 0x000fe4000f8ec03f */
[----:B------:R-:W-:-:S02]  /*8160*/  UISETP.LT.U32.AND UP0, UPT, UR26, 0x4, UP0 ;  /* 0x000000041a00788c */ /* 0x000fc40008701070 */
[----:B------:R-:W-:Y:S02]  /*8170*/  UISETP.NE.U32.AND UP1, UPT, UR4, 0x1, UPT ;  /* 0x000000010400788c */ /* 0x000fe4000bf25070 */
[----:B------:R-:W-:Y:S02]  /*8180*/  USEL UR5, URZ, 0x1, !UP0 ;  /* 0x000000013f057887 */ /* 0x000fe4000c000000 */
[----:B------:R-:W-:Y:S02]  /*8190*/  UISETP.GT.U32.AND UP1, UPT, UR26, 0x3, !UP1 ;  /* 0x000000031a00788c */ /* 0x000fe4000cf24070 */
[----:B------:R-:W-:Y:S02]  /*81a0*/  ULOP3.LUT UR9, UR9, 0x3, URZ, 0xc0, !UPT ;  /* 0x0000000309097892 */ /* 0x000fe4000f8ec03f */
[----:B------:R-:W-:-:S04]  /*81b0*/  USEL UR4, URZ, 0x1, !UP1 ;  /* 0x000000013f047887 */ /* 0x000fc8000c800000 */
[----:B------:R-:W-:Y:S01]  /*81c0*/  ULOP3.LUT UR11, UR4, UR11, UR5, 0x96, !UPT ;  /* 0x0000000b040b7292 */ /* 0x000fe2000f8e9605 */
[----:B------:R-:W-:Y:S11]  /*81d0*/  @P0 BRA `(.L_x_168) ;  /* 0xffffff9000c00947 */ /* 0x000ff6000383ffff */
[----:B------:R-:W-:Y:S05]  /*81e0*/  EXIT ;  /* 0x000000000000794d */ /* 0x000fea0003800000 */
.L_x_12:
[----:B------:R-:W-:-:S08]  /*81f0*/  ISETP.NE.AND P0, PT, RZ, UR8, PT ;  /* 0x00000008ff007c0c */ /* 0x000fd0000bf05270 */
[----:B-1---5:R-:W0:-:S00]  /*8200*/  USETMAXREG.DEALLOC.CTAPOOL 0x28 ;  /* 0x00000028000079c8 */ /* 0x022e0000080e0500 */
[----:B------:R-:W-:Y:S05]  /*8210*/  @P0 EXIT ;  /* 0x000000000000094d */ /* 0x000fea0003800000 */
[----:B0-----:R-:W-:Y:S01]  /*8220*/  LOP3.LUT P0, RZ, R9, 0xff, RZ, 0xc0, !PT ;  /* 0x000000ff09ff7812 */ /* 0x001fe2000780c0ff */
[----:B------:R-:W-:Y:S02]  /*8230*/  IMAD.MOV.U32 R10, RZ, RZ, 0x1 ;  /* 0x00000001ff0a7424 */ /* 0x000fe400078e00ff */
[----:B------:R-:W-:-:S10]  /*8240*/  IMAD.MOV.U32 R11, RZ, RZ, RZ ;  /* 0x000000ffff0b7224 */ /* 0x000fd400078e00ff */
[----:B------:R-:W-:Y:S05]  /*8250*/  @!P0 BRA `(.L_x_169) ;  /* 0x0000000c00108947 */ /* 0x000fea0003800000 */
[----:B------:R-:W-:Y:S01]  /*8260*/  LOP3.LUT P0, RZ, R8, 0x1f, RZ, 0xc0, !PT ;  /* 0x0000001f08ff7812 */ /* 0x000fe2000780c0ff */
[----:B------:R-:W-:Y:S01]  /*8270*/  ULDC UR5, c[0x0][0x658] ;  /* 0x0001960000057ab9 */ /* 0x000fe20000000800 */
[----:B------:R-:W-:Y:S01]  /*8280*/  UMOV UR6, 0xffffffff ;  /* 0xffffffff00067882 */ /* 0x000fe20000000000 */
[----:B------:R-:W-:Y:S01]  /*8290*/  BSSY B0, `(.L_x_169) ;  /* 0x00000c0000007945 */ /* 0x000fe20003800000 */
[----:B------:R-:W-:Y:S01]  /*82a0*/  USHF.L.U32 UR6, UR6, UR5, URZ ;  /* 0x0000000506067299 */ /* 0x000fe2000800063f */
[C---:B------:R-:W-:Y:S01]  /*82b0*/  ISETP.NE.AND P3, PT, R12.reuse, RZ, PT ;  /* 0x000000ff0c00720c */ /* 0x040fe20003f65270 */
[----:B------:R-:W-:Y:S01]  /*82c0*/  IMAD.MOV.U32 R10, RZ, RZ, 0x1 ;  /* 0x00000001ff0a7424 */ /* 0x000fe200078e00ff */
[----:B------:R-:W-:Y:S01]  /*82d0*/  ISETP.NE.OR P0, PT, R12, RZ, !P0 ;  /* 0x000000ff0c00720c */ /* 0x000fe20004705670 */
[----:B------:R-:W-:Y:S01]  /*82e0*/  IMAD.MOV.U32 R12, RZ, RZ, 0x1 ;  /* 0x00000001ff0c7424 */ /* 0x000fe200078e00ff */
[----:B------:R-:W-:Y:S01]  /*82f0*/  ULDC UR4, c[0x0][0x600] ;  /* 0x0001800000047ab9 */ /* 0x000fe20000000800 */
[----:B------:R-:W-:Y:S01]  /*8300*/  IMAD.MOV.U32 R11, RZ, RZ, RZ ;  /* 0x000000ffff0b7224 */ /* 0x000fe200078e00ff */
[----:B------:R-:W-:Y:S01]  /*8310*/  UMOV UR8, 0x1 ;  /* 0x0000000100087882 */ /* 0x000fe20000000000 */
[----:B------:R-:W-:-:S02]  /*8320*/  UIADD3 UR27, UR14, 0x1, URZ ;  /* 0x000000010e1b7890 */ /* 0x000fc4000fffe03f */
[----:B------:R-:W-:Y:S02]  /*8330*/  ULOP3.LUT UR26, UR13, 0x2, URZ, 0xfc, !UPT ;  /* 0x000000020d1a7892 */ /* 0x000fe4000f8efc3f */
[----:B------:R-:W-:Y:S02]  /*8340*/  UIADD3 UR4, UR4, -0x1, URZ ;  /* 0xffffffff04047890 */ /* 0x000fe4000fffe03f */
[----:B------:R-:W-:Y:S02]  /*8350*/  USHF.L.U32 UR5, UR8, UR5, URZ ;  /* 0x0000000508057299 */ /* 0x000fe4000800063f */
[----:B------:R-:W-:Y:S01]  /*8360*/  ULOP3.LUT UR6, URZ, UR6, URZ, 0x33, !UPT ;  /* 0x000000063f067292 */ /* 0x000fe2000f8e333f */
[----:B------:R-:W-:-:S11]  /*8370*/  ULDC.64 UR24, c[0x0][0x198] ;  /* 0x0000660000187ab9 */ /* 0x000fd60000000a00 */
.L_x_181:
[----:B------:R-:W-:-:S03]  /*8380*/  UMOV UR8, 0xffffffff ;  /* 0xffffffff00087882 */ /* 0x000fc60000000000 */
[----:B------:R-:W-:Y:S05]  /*8390*/  BRA.DIV UR8, `(.L_x_170) ;  /* 0x0000000e08dc7947 */ /* 0x000fea000b800000 */
[----:B------:R-:W-:-:S13]  /*83a0*/  ELECT P1, URZ, PT ;  /* 0x00000000003f782f */ /* 0x000fda0003820000 */
.L_x_194:
[----:B------:R-:W0:Y:S01]  /*83b0*/  LDC R6, c[0x0][0x28c] ;  /* 0x0000a300ff067b82 */ /* 0x000e220000000800 */
[----:B------:R-:W-:Y:S01]  /*83c0*/  BSSY B1, `(.L_x_171) ;  /* 0x0000038000017945 */ /* 0x000fe20003800000 */
[----:B0-----:R-:W-:-:S13]  /*83d0*/  ISETP.LT.OR P1, PT, R6, 0x1, !P1 ;  /* 0x000000010600780c */ /* 0x001fda0004f21670 */
[----:B------:R-:W-:Y:S05]  /*83e0*/  @P1 BRA `(.L_x_172) ;  /* 0x0000000000d41947 */ /* 0x000fea0003800000 */
[----:B------:R-:W-:Y:S02]  /*83f0*/  IMAD.SHL.U32 R8, R4, 0x80, RZ ;  /* 0x0000008004087824 */ /* 0x000fe400078e00ff */
[----:B------:R-:W-:Y:S02]  /*8400*/  IMAD.SHL.U32 R9, R5, 0x40, RZ ;  /* 0x0000004005097824 */ /* 0x000fe400078e00ff */
[----:B------:R-:W-:Y:S02]  /*8410*/  IMAD.MOV.U32 R15, RZ, RZ, RZ ;  /* 0x000000ffff0f7224 */ /* 0x000fe400078e00ff */
[----:B------:R-:W-:Y:S02]  /*8420*/  IMAD.U32 R16, RZ, RZ, UR27 ;  /* 0x0000001bff107e24 */ /* 0x000fe4000f8e00ff */
[----:B------:R-:W-:Y:S02]  /*8430*/  IMAD.MOV.U32 R4, RZ, RZ, R10 ;  /* 0x000000ffff047224 */ /* 0x000fe400078e000a */
[----:B------:R-:W-:-:S07]  /*8440*/  IMAD.MOV.U32 R5, RZ, RZ, R11 ;  /* 0x000000ffff057224 */ /* 0x000fce00078e000b */
.L_x_176:
[----:B------:R-:W0:Y:S01]  /*8450*/  S2R R7, SR_CgaCtaId ;  /* 0x0000000000077919 */ /* 0x000e220000008800 */
[----:B------:R-:W-:-:S04]  /*8460*/  MOV R6, 0x400 ;  /* 0x0000040000067802 */ /* 0x000fc80000000f00 */
[----:B0-----:R-:W-:Y:S02]  /*8470*/  LEA R14, R7, R6, 0x18 ;  /* 0x00000006070e7211 */ /* 0x001fe400078ec0ff */
[----:B------:R-:W-:Y:S01]  /*8480*/  SHF.L.U32 R6, R4, 0x1f, RZ ;  /* 0x0000001f04067819 */ /* 0x000fe200000006ff */
[----:B------:R-:W0:Y:S02]  /*8490*/  @!P3 LDC R7, c[0x0][0x500] ;  /* 0x00014000ff07bb82 */ /* 0x000e240000000800 */
[----:B------:R-:W-:-:S04]  /*84a0*/  IMAD R13, R5, 0x8, R14 ;  /* 0x00000008050d7824 */ /* 0x000fc800078e020e */
[----:B------:R-:W1:Y:S02]  /*84b0*/  SYNCS.PHASECHK.TRANS64.TRYWAIT P1, [R13+URZ+0x20], R6 ;  /* 0x000020060d0075a7 */ /* 0x000e64000802017f */
[----:B-1----:R-:W-:Y:S05]  /*84c0*/  @!P1 BRA `(.L_x_173) ;  /* 0x0000000c00b09947 */ /* 0x002fea0003800000 */
.L_x_195:
[----:B------:R-:W-:Y:S01]  /*84d0*/  UPRMT UR8, UR26, 0x9910, URZ ;  /* 0x000099101a087896 */ /* 0x000fe2000800003f */
[----:B0-----:R0:W-:Y:S03]  /*84e0*/  @!P3 SYNCS.ARRIVE.TRANS64 RZ, [R13+URZ], R7 ;  /* 0x000000070dffb9a7 */ /* 0x0011e6000800003f */
[----:B------:R-:W-:-:S06]  /*84f0*/  UISETP.NE.AND UP0, UPT, UR8, 0x2, UPT ;  /* 0x000000020800788c */ /* 0x000fcc000bf05270 */
[----:B------:R-:W-:-:S13]  /*8500*/  PLOP3.LUT P1, PT, PT, PT, UP0, 0x80, 0x0 ;  /* 0x000000000000781c */ /* 0x000fda0003f2f008 */
[----:B0-----:R-:W-:Y:S05]  /*8510*/  @P1 BRA `(.L_x_174) ;  /* 0x0000000000041947 */ /* 0x001fea0003800000 */
[----:B------:R-:W-:Y:S01]  /*8520*/  BPT.TRAP 0x1 ;  /* 0x000000040000795c */ /* 0x000fe20000300000 */
.L_x_174:
[----:B------:R-:W-:Y:S05]  /*8530*/  @P0 BRA `(.L_x_175) ;  /* 0x0000000000040947 */ /* 0x000fea0003800000 */
[----:B------:R-:W-:Y:S01]  /*8540*/  BPT.TRAP 0x1 ;  /* 0x000000040000795c */ /* 0x000fe20000300000 */
.L_x_175:
[--C-:B-1----:R-:W-:Y:S01]  /*8550*/  IMAD R6, R5, 0x2000, R14.reuse ;  /* 0x0000200005067824 */ /* 0x102fe200078e020e */
[----:B------:R-:W-:Y:S01]  /*8560*/  R2UR UR22, R9 ;  /* 0x00000000091672ca */ /* 0x000fe200000e0000 */
[----:B------:R-:W-:Y:S01]  /*8570*/  IMAD R14, R5, 0x4000, R14 ;  /* 0x00004000050e7824 */ /* 0x000fe200078e020e */
[----:B------:R-:W-:Y:S01]  /*8580*/  R2UR UR9, R13 ;  /* 0x000000000d0972ca */ /* 0x000fe200000e0000 */
[----:B------:R-:W-:Y:S01]  /*8590*/  VIADD R16, R16, 0xffffffff ;  /* 0xffffffff10107836 */ /* 0x000fe20000000000 */
[----:B------:R-:W-:Y:S01]  /*85a0*/  R2UR UR8, R6 ;  /* 0x00000000060872ca */ /* 0x000fe200000e0000 */
[----:B------:R-:W-:Y:S01]  /*85b0*/  UIADD3 UR16, UP0, UR24, 0xf0, URZ ;  /* 0x000000f018107890 */ /* 0x000fe2000ff1e03f */
[----:B------:R-:W-:Y:S01]  /*85c0*/  R2UR UR11, R14 ;  /* 0x000000000e0b72ca */ /* 0x000fe200000e0000 */
[----:B------:R-:W-:Y:S01]  /*85d0*/  UIADD3 UR28, UP1, UR24, 0x1f0, URZ ;  /* 0x000001f0181c7890 */ /* 0x000fe2000ff3e03f */
[----:B------:R-:W-:Y:S01]  /*85e0*/  R2UR UR10, R15 ;  /* 0x000000000f0a72ca */ /* 0x000fe200000e0000 */
[----:B------:R-:W-:Y:S01]  /*85f0*/  UIADD3.X UR17, URZ, UR25, URZ, UP0, !UPT ;  /* 0x000000193f117290 */ /* 0x000fe200087fe43f */
[----:B------:R-:W-:Y:S01]  /*8600*/  R2UR UR12, R0 ;  /* 0x00000000000c72ca */ /* 0x000fe200000e0000 */
[----:B------:R-:W-:Y:S01]  /*8610*/  VIADD R5, R5, 0x1 ;  /* 0x0000000105057836 */ /* 0x000fe20000000000 */
[----:B------:R-:W-:Y:S01]  /*8620*/  R2UR UR23, R8 ;  /* 0x00000000081772ca */ /* 0x000fe200000e0000 */
[----:B------:R-:W-:Y:S01]  /*8630*/  UIADD3.X UR29, URZ, UR25, URZ, UP1, !UPT ;  /* 0x000000193f1d7290 */ /* 0x000fe20008ffe43f */
[----:B------:R-:W-:Y:S01]  /*8640*/  ISETP.GT.AND P2, PT, R16, 0x1, PT ;  /* 0x000000011000780c */ /* 0x000fe20003f44270 */
[----:B------:R-:W-:Y:S01]  /*8650*/  UMOV UR18, 0x0 ;  /* 0x0000000000127882 */ /* 0x000fe20000000000 */
[----:B------:R-:W-:Y:S01]  /*8660*/  UMOV UR19, 0x10000000 ;  /* 0x1000000000137882 */ /* 0x000fe20000000000 */
[----:B------:R-:W-:Y:S01]  /*8670*/  UIADD3 UR8, UR8, 0x180, URZ ;  /* 0x0000018008087890 */ /* 0x000fe2000fffe03f */
[----:B------:R-:W-:Y:S01]  /*8680*/  ISETP.NE.AND P1, PT, R5, 0x4, PT ;  /* 0x000000040500780c */ /* 0x000fe20003f25270 */
[----:B------:R-:W-:Y:S01]  /*8690*/  UIADD3 UR15, UR11, 0x8180, URZ ;  /* 0x000081800b0f7890 */ /* 0x000fe2000fffe03f */
[----:B------:R-:W-:-:S02]  /*86a0*/  VIADD R15, R15, 0x80 ;  /* 0x000000800f0f7836 */ /* 0x000fc40000000000 */
[----:B------:R-:W-:Y:S01]  /*86b0*/  UMOV UR11, UR22 ;  /* 0x00000016000b7c82 */ /* 0x000fe20008000000 */
[----:B------:R-:W-:Y:S02]  /*86c0*/  SEL R7, RZ, 0x1, P1 ;  /* 0x00000001ff077807 */ /* 0x000fe40000800000 */
[----:B------:R-:W-:Y:S01]  /*86d0*/  SEL R5, R5, RZ, P1 ;  /* 0x000000ff05057207 */ /* 0x000fe20000800000 */
[----:B------:R0:W-:Y:S01]  /*86e0*/  UTMALDG.3D [UR8], [UR16], desc[UR18] ;  /* 0x00001208100075b4 */ /* 0x0001e20008011000 */
[----:B------:R-:W-:Y:S01]  /*86f0*/  LOP3.LUT R4, R4, R7, RZ, 0x3c, !PT ;  /* 0x0000000704047212 */ /* 0x000fe200078e3cff */
[----:B0-----:R-:W-:Y:S01]  /*8700*/  UMOV UR8, UR15 ;  /* 0x0000000f00087c82 */ /* 0x001fe20008000000 */
[----:B------:R-:W-:Y:S02]  /*8710*/  UMOV UR11, UR23 ;  /* 0x00000017000b7c82 */ /* 0x000fe40008000000 */
[----:B------:R0:W-:Y:S02]  /*8720*/  UTMALDG.3D [UR8], [UR28], desc[UR18] ;  /* 0x000012081c0075b4 */ /* 0x0001e40008011000 */
[----:B0-----:R-:W-:Y:S05]  /*8730*/  @P2 BRA `(.L_x_176) ;  /* 0xfffffffc00442947 */ /* 0x001fea000383ffff */
.L_x_172:
[----:B------:R-:W-:Y:S05]  /*8740*/  BSYNC B1 ;  /* 0x0000000000017941 */ /* 0x000fea0003800000 */
.L_x_171:
[----:B------:R-:W-:Y:S01]  /*8750*/  LOP3.LUT P4, RZ, R12, 0xff, RZ, 0xc0, !PT ;  /* 0x000000ff0cff7812 */ /* 0x000fe2000788c0ff */
[----:B------:R-:W-:Y:S01]  /*8760*/  VIADD R11, R11, UR14 ;  /* 0x0000000e0b0b7c36 */ /* 0x000fe20008000000 */
[----:B------:R-:W-:Y:S01]  /*8770*/  ULDC.64 UR8, c[0x0][0x650] ;  /* 0x0001940000087ab9 */ /* 0x000fe20000000a00 */
[----:B------:R-:W-:Y:S01]  /*8780*/  BSSY B1, `(.L_x_177) ;  /* 0x000006e000017945 */ /* 0x000fe20003800000 */
[----:B------:R-:W-:Y:S02]  /*8790*/  PRMT R6, RZ, 0x7610, R6 ;  /* 0x00007610ff067816 */ /* 0x000fe40000000006 */
[----:B------:R-:W-:Y:S02]  /*87a0*/  SHF.R.U32.HI R0, RZ, 0x2, R11 ;  /* 0x00000002ff007819 */ /* 0x000fe4000001160b */
[----:B------:R-:W-:Y:S02]  /*87b0*/  ISETP.GT.U32.AND P1, PT, R11, 0x3, PT ;  /* 0x000000030b00780c */ /* 0x000fe40003f24070 */
[----:B------:R-:W-:-:S02]  /*87c0*/  LOP3.LUT R0, R0, 0x1, RZ, 0xc0, !PT ;  /* 0x0000000100007812 */ /* 0x000fc400078ec0ff */
[----:B------:R-:W-:Y:S01]  /*87d0*/  LOP3.LUT R11, R11, 0x3, RZ, 0xc0, !PT ;  /* 0x000000030b0b7812 */ /* 0x000fe200078ec0ff */
[----:B------:R-:W0:Y:S01]  /*87e0*/  @P4 S2R R5, SR_CgaCtaId ;  /* 0x0000000000054919 */ /* 0x000e220000008800 */
[----:B------:R-:W-:Y:S02]  /*87f0*/  @P4 MOV R4, 0x400 ;  /* 0x0000040000044802 */ /* 0x000fe40000000f00 */
[----:B------:R-:W-:Y:S02]  /*8800*/  ISETP.NE.U32.AND P2, PT, R0, 0x1, PT ;  /* 0x000000010000780c */ /* 0x000fe40003f45070 */
[----:B------:R-:W-:Y:S02]  /*8810*/  PRMT R12, RZ, 0x7610, R12 ;  /* 0x00007610ff0c7816 */ /* 0x000fe4000000000c */
[----:B0-----:R-:W-:Y:S01]  /*8820*/  @P4 LEA R4, R5, R4, 0x18 ;  /* 0x0000000405044211 */ /* 0x001fe200078ec0ff */
[----:B------:R-:W-:-:S03]  /*8830*/  IMAD.U32 R5, RZ, RZ, UR14 ;  /* 0x0000000eff057e24 */ /* 0x000fc6000f8e00ff */
[----:B------:R0:W-:Y:S01]  /*8840*/  @P4 SYNCS.ARRIVE.TRANS64.A1T0 RZ, [R4+URZ+0x78], RZ ;  /* 0x000078ff04ff49a7 */ /* 0x0001e2000810003f */
[----:B------:R-:W-:Y:S02]  /*8850*/  IADD3 R2, P4, R2, UR20, RZ ;  /* 0x0000001402027c10 */ /* 0x000fe4000ff9e0ff */
[----:B------:R-:W-:Y:S02]  /*8860*/  ISETP.LT.U32.AND P1, PT, R5, 0x4, P1 ;  /* 0x000000040500780c */ /* 0x000fe40000f21070 */
[----:B------:R-:W-:Y:S02]  /*8870*/  IADD3.X R3, R3, UR7, RZ, P4, !PT ;  /* 0x0000000703037c10 */ /* 0x000fe4000a7fe4ff */
[----:B------:R-:W-:Y:S01]  /*8880*/  ISETP.GE.U32.AND P4, PT, R2, UR8, PT ;  /* 0x0000000802007c0c */ /* 0x000fe2000bf86070 */
[----:B0-----:R-:W-:Y:S01]  /*8890*/  IMAD.MOV.U32 R4, RZ, RZ, -0x1 ;  /* 0xffffffffff047424 */ /* 0x001fe200078e00ff */
[----:B------:R-:W-:Y:S02]  /*88a0*/  ISETP.GT.U32.AND P2, PT, R5, 0x3, !P2 ;  /* 0x000000030500780c */ /* 0x000fe40005744070 */
[----:B------:R-:W-:-:S02]  /*88b0*/  SEL R5, RZ, 0x1, !P1 ;  /* 0x00000001ff057807 */ /* 0x000fc40004800000 */
[----:B------:R-:W-:Y:S02]  /*88c0*/  ISETP.GE.U32.AND.EX P1, PT, R3, UR9, PT, P4 ;  /* 0x0000000903007c0c */ /* 0x000fe4000bf26140 */
[----:B------:R-:W-:-:S04]  /*88d0*/  SEL R0, RZ, 0x1, !P2 ;  /* 0x00000001ff007807 */ /* 0x000fc80005000000 */
[----:B------:R-:W-:Y:S01]  /*88e0*/  LOP3.LUT R10, R0, R10, R5, 0x96, !PT ;  /* 0x0000000a000a7212 */ /* 0x000fe200078e9605 */
[----:B------:R-:W-:Y:S02]  /*88f0*/  IMAD.MOV.U32 R5, RZ, RZ, -0x1 ;  /* 0xffffffffff057424 */ /* 0x000fe400078e00ff */
[----:B------:R-:W-:-:S04]  /*8900*/  IMAD.MOV.U32 R0, RZ, RZ, -0x1 ;  /* 0xffffffffff007424 */ /* 0x000fc800078e00ff */
[----:B------:R-:W-:Y:S05]  /*8910*/  @P1 BRA `(.L_x_178) ;  /* 0x0000000400501947 */ /* 0x000fea0003800000 */
[----:B------:R-:W0:Y:S01]  /*8920*/  S2UR UR8, SR_CTAID.X ;  /* 0x00000000000879c3 */ /* 0x000e220000002500 */
[----:B------:R-:W-:Y:S01]  /*8930*/  ULDC.64 UR10, c[0x0][0x628] ;  /* 0x00018a00000a7ab9 */ /* 0x000fe20000000a00 */
[----:B------:R-:W-:Y:S01]  /*8940*/  ULDC UR9, c[0x0][0x150] ;  /* 0x0000540000097ab9 */ /* 0x000fe20000000800 */
[----:B------:R-:W-:Y:S01]  /*8950*/  ISETP.NE.U32.AND P1, PT, RZ, UR10, PT ;  /* 0x0000000aff007c0c */ /* 0x000fe2000bf25070 */
[----:B------:R-:W-:Y:S01]  /*8960*/  ULDC UR12, c[0x0][0x630] ;  /* 0x00018c00000c7ab9 */ /* 0x000fe20000000800 */
[----:B------:R-:W-:Y:S01]  /*8970*/  ULDC UR16, c[0x0][0x154] ;  /* 0x0000550000107ab9 */ /* 0x000fe20000000800 */
[----:B------:R-:W-:Y:S01]  /*8980*/  IMAD.MOV.U32 R4, RZ, RZ, R2 ;  /* 0x000000ffff047224 */ /* 0x000fe200078e0002 */
[----:B------:R-:W-:Y:S01]  /*8990*/  ISETP.NE.AND.EX P1, PT, RZ, UR11, PT, P1 ;  /* 0x0000000bff007c0c */ /* 0x000fe2000bf25310 */
[----:B------:R-:W1:Y:S01]  /*89a0*/  S2UR UR15, SR_CTAID.Y ;  /* 0x00000000000f79c3 */ /* 0x000e620000002600 */
[----:B------:R-:W-:Y:S01]  /*89b0*/  IMAD.MOV.U32 R5, RZ, RZ, R3 ;  /* 0x000000ffff057224 */ /* 0x000fe200078e0003 */
[----:B0-----:R-:W-:-:S05]  /*89c0*/  I2FP.F32.U32 R0, UR8 ;  /* 0x0000000800007c45 */ /* 0x001fca0008201000 */
[----:B------:R-:W-:-:S05]  /*89d0*/  FMUL R14, R0, UR9 ;  /* 0x00000009000e7c20 */ /* 0x000fca0008400000 */
[----:B------:R-:W-:Y:S05]  /*89e0*/  @!P1 BRA `(.L_x_179) ;  /* 0x0000000000289947 */ /* 0x000fea0003800000 */
[----:B------:R-:W-:Y:S02]  /*89f0*/  ULDC UR9, c[0x0][0x634] ;  /* 0x00018d0000097ab9 */ /* 0x000fe40000000800 */
[----:B------:R-:W-:-:S05]  /*8a00*/  IADD3 R9, P1, R2, UR9, RZ ;  /* 0x0000000902097c10 */ /* 0x000fca000ff3e0ff */
[----:B------:R-:W-:-:S04]  /*8a10*/  IMAD.X R13, RZ, RZ, R3, P1 ;  /* 0x000000ffff0d7224 */ /* 0x000fc800008e0603 */
[----:B------:R-:W-:-:S04]  /*8a20*/  IMAD.WIDE.U32 R6, R13, UR10, RZ ;  /* 0x0000000a0d067c25 */ /* 0x000fc8000f8e00ff */
[----:B------:R-:W-:-:S04]  /*8a30*/  IMAD.WIDE.U32 R6, P1, R9, UR11, R6 ;  /* 0x0000000b09067c25 */ /* 0x000fc8000f820006 */
[----:B------:R-:W-:-:S04]  /*8a40*/  IMAD.WIDE.U32 R8, R9, UR10, RZ ;  /* 0x0000000a09087c25 */ /* 0x000fc8000f8e00ff */
[----:B------:R-:W-:Y:S01]  /*8a50*/  IMAD.X R5, RZ, RZ, RZ, P1 ;  /* 0x000000ffff057224 */ /* 0x000fe200008e06ff */
[----:B------:R-:W-:Y:S01]  /*8a60*/  IADD3 RZ, P1, R9, R6, RZ ;  /* 0x0000000609ff7210 */ /* 0x000fe20007f3e0ff */
[----:B------:R-:W-:-:S04]  /*8a70*/  IMAD.MOV.U32 R4, RZ, RZ, R7 ;  /* 0x000000ffff047224 */ /* 0x000fc800078e0007 */
[----:B------:R-:W-:-:S08]  /*8a80*/  IMAD.WIDE.U32.X R4, R13, UR11, R4, P1 ;  /* 0x0000000b0d047c25 */ /* 0x000fd000088e0404 */
.L_x_179:
[--C-:B------:R-:W-:Y:S01]  /*8a90*/  SHF.R.U64 R0, R4, UR12, R5.reuse ;  /* 0x0000000c04007c19 */ /* 0x100fe20008001205 */
[----:B------:R-:W0:Y:S01]  /*8aa0*/  F2I.U32.TRUNC.NTZ R14, R14 ;  /* 0x0000000e000e7305 */ /* 0x000e22000020f000 */
[----:B------:R-:W-:Y:S01]  /*8ab0*/  SHF.R.U32.HI R4, RZ, UR12, R5 ;  /* 0x0000000cff047c19 */ /* 0x000fe20008011605 */
[----:B------:R-:W-:Y:S01]  /*8ac0*/  ULDC.64 UR10, c[0x0][0x620] ;  /* 0x00018800000a7ab9 */ /* 0x000fe20000000a00 */
[----:B------:R-:W-:Y:S01]  /*8ad0*/  IADD3 R7, P1, RZ, -R0, RZ ;  /* 0x80000000ff077210 */ /* 0x000fe20007f3e0ff */
[----:B------:R-:W2:Y:S01]  /*8ae0*/  LDC R16, c[0x0][0x610] ;  /* 0x00018400ff107b82 */ /* 0x000ea20000000800 */
[----:B-1----:R-:W-:Y:S01]  /*8af0*/  I2FP.F32.U32 R6, UR15 ;  /* 0x0000000f00067c45 */ /* 0x002fe20008201000 */
[----:B------:R-:W-:Y:S01]  /*8b00*/  ULDC UR12, c[0x0][0x658] ;  /* 0x00019600000c7ab9 */ /* 0x000fe20000000800 */
[----:B------:R-:W-:Y:S01]  /*8b10*/  ULDC UR18, c[0x0][0x648] ;  /* 0x0001920000127ab9 */ /* 0x000fe20000000800 */
[----:B------:R-:W-:Y:S02]  /*8b20*/  IMAD.X R4, RZ, RZ, ~R4, P1 ;  /* 0x000000ffff047224 */ /* 0x000fe400008e0e04 */
[----:B------:R-:W-:Y:S01]  /*8b30*/  FMUL R8, R6, UR16 ;  /* 0x0000001006087c20 */ /* 0x000fe20008400000 */
[----:B------:R-:W-:Y:S01]  /*8b40*/  ULDC.64 UR16, c[0x0][0x640] ;  /* 0x0001900000107ab9 */ /* 0x000fe20000000a00 */
[----:B------:R-:W-:Y:S01]  /*8b50*/  IMAD R6, R4, UR10, RZ ;  /* 0x0000000a04067c24 */ /* 0x000fe2000f8e02ff */
[----:B------:R-:W-:Y:S01]  /*8b60*/  ISETP.NE.U32.AND P1, PT, RZ, UR16, PT ;  /* 0x00000010ff007c0c */ /* 0x000fe2000bf25070 */
[C---:B------:R-:W-:Y:S01]  /*8b70*/  IMAD.WIDE.U32 R4, R7.reuse, UR10, R2 ;  /* 0x0000000a07047c25 */ /* 0x040fe2000f8e0002 */
[----:B0-----:R-:W-:Y:S01]  /*8b80*/  R2UR UR9, R14 ;  /* 0x000000000e0972ca */ /* 0x001fe200000e0000 */
[----:B------:R-:W0:Y:S01]  /*8b90*/  F2I.U32.TRUNC.NTZ R8, R8 ;  /* 0x0000000800087305 */ /* 0x000e22000020f000 */
[----:B------:R-:W-:Y:S01]  /*8ba0*/  ULDC UR10, c[0x0][0x618] ;  /* 0x00018600000a7ab9 */ /* 0x000fe20000000800 */
[----:B------:R-:W-:Y:S01]  /*8bb0*/  IMAD R7, R7, UR11, R6 ;  /* 0x0000000b07077c24 */ /* 0x000fe2000f8e0206 */
[----:B------:R-:W-:-:S03]  /*8bc0*/  ISETP.NE.AND.EX P1, PT, RZ, UR17, PT, P1 ;  /* 0x00000011ff007c0c */ /* 0x000fc6000bf25310 */
[----:B------:R-:W-:-:S05]  /*8bd0*/  IMAD.IADD R5, R5, 0x1, R7 ;  /* 0x0000000105057824 */ /* 0x000fca00078e0207 */
[--C-:B------:R-:W-:Y:S02]  /*8be0*/  SHF.R.U64 R14, R4, UR10, R5.reuse ;  /* 0x0000000a040e7c19 */ /* 0x100fe40008001205 */
[----:B------:R-:W-:Y:S01]  /*8bf0*/  SHF.R.U32.HI R5, RZ, UR10, R5 ;  /* 0x0000000aff057c19 */ /* 0x000fe20008011605 */
[----:B------:R-:W-:Y:S01]  /*8c00*/  ULDC UR10, c[0x0][0x608] ;  /* 0x00018200000a7ab9 */ /* 0x000fe20000000800 */
[----:B0-----:R-:W-:Y:S02]  /*8c10*/  R2UR UR11, R8 ;  /* 0x00000000080b72ca */ /* 0x001fe400000e0000 */
[--C-:B------:R-:W-:Y:S02]  /*8c20*/  SHF.R.U64 R15, R14, UR10, R5.reuse ;  /* 0x0000000a0e0f7c19 */ /* 0x100fe40008001205 */
[----:B------:R-:W-:Y:S01]  /*8c30*/  SHF.R.U32.HI R4, RZ, UR10, R5 ;  /* 0x0000000aff047c19 */ /* 0x000fe20008011605 */
[----:B------:R-:W-:-:S03]  /*8c40*/  UIADD3 UR10, -UR9, URZ, URZ ;  /* 0x0000003f090a7290 */ /* 0x000fc6000fffe13f */
[--C-:B------:R-:W-:Y:S01]  /*8c50*/  SHF.R.U64 R17, R15, UR12, R4.reuse ;  /* 0x0000000c0f117c19 */ /* 0x100fe20008001204 */
[----:B------:R-:W-:Y:S01]  /*8c60*/  ULDC UR9, c[0x0][0x144] ;  /* 0x0000510000097ab9 */ /* 0x000fe20000000800 */
[----:B------:R-:W-:-:S03]  /*8c70*/  SHF.R.U32.HI R5, RZ, UR12, R4 ;  /* 0x0000000cff057c19 */ /* 0x000fc60008011604 */
[----:B------:R-:W-:Y:S01]  /*8c80*/  IMAD.MOV.U32 R4, RZ, RZ, R17 ;  /* 0x000000ffff047224 */ /* 0x000fe200078e0011 */
[----:B------:R-:W-:Y:S06]  /*8c90*/  @!P1 BRA `(.L_x_180) ;  /* 0x0000000000289947 */ /* 0x000fec0003800000 */
        /* <DEDUP_REMOVED lines=10> */
.L_x_180:
[----:B------:R-:W-:Y:S01]  /*8d40*/  UIADD3 UR11, -UR11, URZ, URZ ;  /* 0x0000003f0b0b7290 */ /* 0x000fe2000fffe13f */
[----:B------:R-:W-:Y:S01]  /*8d50*/  SHF.R.U64 R5, R4, UR18, R5 ;  /* 0x0000001204057c19 */ /* 0x000fe20008001205 */
[----:B------:R-:W-:Y:S01]  /*8d60*/  UIMAD UR8, UR9, UR10, UR8 ;  /* 0x0000000a090872a4 */ /* 0x000fe2000f8e0208 */
[----:B------:R-:W-:Y:S02]  /*8d70*/  LOP3.LUT R4, R15, UR6, RZ, 0xc0, !PT ;  /* 0x000000060f047c12 */ /* 0x000fe4000f8ec0ff */
[----:B------:R-:W-:Y:S01]  /*8d80*/  ULDC UR9, c[0x0][0x148] ;  /* 0x0000520000097ab9 */ /* 0x000fe20000000800 */
[----:B------:R-:W-:Y:S01]  /*8d90*/  IMAD.MOV R6, RZ, RZ, -R5 ;  /* 0x000000ffff067224 */ /* 0x000fe200078e0a05 */
[----:B------:R-:W-:Y:S01]  /*8da0*/  @UP2 UIMAD UR8, UR9, UR11, UR15 ;  /* 0x0000000b090822a4 */ /* 0x000fe2000f8e020f */
[----:B------:R-:W-:Y:S01]  /*8db0*/  IMAD R5, R5, UR5, R4 ;  /* 0x0000000505057c24 */ /* 0x000fe2000f8e0204 */
[----:B------:R-:W-:Y:S01]  /*8dc0*/  LOP3.LUT R7, R14, UR4, RZ, 0xc0, !PT ;  /* 0x000000040e077c12 */ /* 0x000fe2000f8ec0ff */
[----:B------:R-:W-:Y:S01]  /*8dd0*/  ULDC UR9, c[0x0][0x638] ;  /* 0x00018e0000097ab9 */ /* 0x000fe20000000800 */
[----:B------:R-:W-:Y:S01]  /*8de0*/  PLOP3.LUT P1, PT, PT, PT, UP2, 0x80, 0x0 ;  /* 0x000000000000781c */ /* 0x000fe20003f2f028 */
[----:B------:R-:W-:-:S02]  /*8df0*/  IMAD R4, R6, UR9, R17 ;  /* 0x0000000906047c24 */ /* 0x000fc4000f8e0211 */
[----:B--2---:R-:W-:Y:S01]  /*8e00*/  IMAD R5, R5, R16, UR8 ;  /* 0x0000000805057e24 */ /* 0x004fe2000f8e0210 */
[----:B------:R-:W-:Y:S01]  /*8e10*/  ULDC UR8, c[0x0][0x600] ;  /* 0x0001800000087ab9 */ /* 0x000fe20000000800 */
[----:B------:R-:W-:Y:S02]  /*8e20*/  IMAD.MOV.U32 R6, RZ, RZ, 0x1 ;  /* 0x00000001ff067424 */ /* 0x000fe400078e00ff */
[----:B------:R-:W-:-:S05]  /*8e30*/  IMAD R8, R4, UR8, R7 ;  /* 0x0000000804087c24 */ /* 0x000fca000f8e0207 */
[----:B------:R-:W-:Y:S02]  /*8e40*/  SEL R4, R8, R5, !P1 ;  /* 0x0000000508047207 */ /* 0x000fe40004800000 */
[----:B------:R-:W-:-:S07]  /*8e50*/  SEL R5, R5, R8, !P1 ;  /* 0x0000000805057207 */ /* 0x000fce0004800000 */
.L_x_178:
[----:B------:R-:W-:Y:S05]  /*8e60*/  BSYNC B1 ;  /* 0x0000000000017941 */ /* 0x000fea0003800000 */
.L_x_177:
[----:B------:R-:W-:-:S13]  /*8e70*/  LOP3.LUT P1, RZ, R6, 0xff, RZ, 0xc0, !PT ;  /* 0x000000ff06ff7812 */ /* 0x000fda000782c0ff */
[----:B------:R-:W-:Y:S05]  /*8e80*/  @P1 BRA `(.L_x_181) ;  /* 0xfffffff4003c1947 */ /* 0x000fea000383ffff */
[----:B------:R-:W-:Y:S05]  /*8e90*/  BSYNC B0 ;  /* 0x0000000000007941 */ /* 0x000fea0003800000 */
.L_x_169:
[----:B------:R-:W-:-:S03]  /*8ea0*/  UMOV UR8, 0xffffffff ;  /* 0xffffffff00087882 */ /* 0x000fc60000000000 */
[----:B------:R-:W-:Y:S05]  /*8eb0*/  BRA.DIV UR8, `(.L_x_182) ;  /* 0x0000000608487947 */ /* 0x000fea000b800000 */
[----:B------:R-:W-:-:S13]  /*8ec0*/  ELECT P0, URZ, PT ;  /* 0x00000000003f782f */ /* 0x000fda0003800000 */
.L_x_198:
[----:B------:R-:W-:Y:S04]  /*8ed0*/  BSSY B0, `(.L_x_183) ;  /* 0x000002c000007945 */ /* 0x000fe80003800000 */
[----:B------:R-:W-:Y:S05]  /*8ee0*/  @!P0 BRA `(.L_x_184) ;  /* 0x0000000000a88947 */ /* 0x000fea0003800000 */
[----:B------:R-:W-:-:S04]  /*8ef0*/  ULOP3.LUT UR8, UR13, 0x2, URZ, 0xfc, !UPT ;  /* 0x000000020d087892 */ /* 0x000fc8000f8efc3f */
[----:B------:R-:W-:-:S06]  /*8f00*/  UISETP.NE.AND UP0, UPT, UR8, 0x3, UPT ;  /* 0x000000030800788c */ /* 0x000fcc000bf05270 */
[----:B------:R-:W-:-:S13]  /*8f10*/  PLOP3.LUT P0, PT, PT, PT, UP0, 0x80, 0x0 ;  /* 0x000000000000781c */ /* 0x000fda0003f0f008 */
[----:B------:R-:W-:Y:S05]  /*8f20*/  @!P0 BRA `(.L_x_185) ;  /* 0x0000000000048947 */ /* 0x000fea0003800000 */
[----:B------:R-:W-:Y:S01]  /*8f30*/  BPT.TRAP 0x1 ;  /* 0x000000040000795c */ /* 0x000fe20000300000 */
.L_x_185:
[----:B------:R-:W0:Y:S01]  /*8f40*/  S2R R3, SR_CgaCtaId ;  /* 0x0000000000037919 */ /* 0x000e220000008800 */
[----:B------:R-:W-:Y:S02]  /*8f50*/  MOV R0, 0x400 ;  /* 0x0000040000007802 */ /* 0x000fe40000000f00 */
[----:B------:R-:W-:Y:S02]  /*8f60*/  SHF.L.U32 R2, R10, 0x1f, RZ ;  /* 0x0000001f0a027819 */ /* 0x000fe400000006ff */
[----:B0-----:R-:W-:-:S05]  /*8f70*/  LEA R0, R3, R0, 0x18 ;  /* 0x0000000003007211 */ /* 0x001fca00078ec0ff */
[----:B------:R-:W-:-:S04]  /*8f80*/  VIADD R0, R0, 0x20 ;  /* 0x0000002000007836 */ /* 0x000fc80000000000 */
[C---:B------:R-:W-:Y:S02]  /*8f90*/  IMAD R5, R11.reuse, 0x8, R0 ;  /* 0x000000080b057824 */ /* 0x040fe400078e0200 */
[----:B------:R-:W-:Y:S02]  /*8fa0*/  VIADD R11, R11, 0x1 ;  /* 0x000000010b0b7836 */ /* 0x000fe40000000000 */
[----:B------:R-:W0:Y:S03]  /*8fb0*/  SYNCS.PHASECHK.TRANS64.TRYWAIT P0, [R5+URZ], R2 ;  /* 0x00000002050075a7 */ /* 0x000e26000800017f */
[----:B------:R-:W-:-:S04]  /*8fc0*/  ISETP.NE.AND P1, PT, R11, 0x4, PT ;  /* 0x000000040b00780c */ /* 0x000fc80003f25270 */
[----:B------:R-:W-:Y:S02]  /*8fd0*/  SEL R3, RZ, 0x1, P1 ;  /* 0x00000001ff037807 */ /* 0x000fe40000800000 */
[----:B------:R-:W-:Y:S02]  /*8fe0*/  SEL R11, R11, RZ, P1 ;  /* 0x000000ff0b0b7207 */ /* 0x000fe40000800000 */
[----:B------:R-:W-:-:S03]  /*8ff0*/  LOP3.LUT R10, R10, R3, RZ, 0x3c, !PT ;  /* 0x000000030a0a7212 */ /* 0x000fc600078e3cff */
[----:B------:R-:W-:Y:S01]  /*9000*/  IMAD R7, R11, 0x8, R0 ;  /* 0x000000080b077824 */ /* 0x000fe200078e0200 */
[----:B------:R-:W-:Y:S01]  /*9010*/  SHF.L.U32 R4, R10, 0x1f, RZ ;  /* 0x0000001f0a047819 */ /* 0x000fe200000006ff */
[----:B0-----:R-:W-:Y:S06]  /*9020*/  @!P0 BRA `(.L_x_186) ;  /* 0x0000000400108947 */ /* 0x001fec0003800000 */
.L_x_199:
[----:B------:R-:W1:Y:S01]  /*9030*/  SYNCS.PHASECHK.TRANS64.TRYWAIT P0, [R7+URZ], R4 ;  /* 0x00000004070075a7 */ /* 0x000e62000800017f */
[----:B0-----:R-:W-:-:S05]  /*9040*/  VIADD R2, R11, 0x1 ;  /* 0x000000010b027836 */ /* 0x001fca0000000000 */
[----:B------:R-:W-:-:S04]  /*9050*/  ISETP.NE.AND P1, PT, R2, 0x4, PT ;  /* 0x000000040200780c */ /* 0x000fc80003f25270 */
[----:B------:R-:W-:Y:S02]  /*9060*/  SEL R3, RZ, 0x1, P1 ;  /* 0x00000001ff037807 */ /* 0x000fe40000800000 */
[----:B------:R-:W-:Y:S02]  /*9070*/  SEL R9, R2, RZ, P1 ;  /* 0x000000ff02097207 */ /* 0x000fe40000800000 */
[----:B------:R-:W-:-:S03]  /*9080*/  LOP3.LUT R11, R10, R3, RZ, 0x3c, !PT ;  /* 0x000000030a0b7212 */ /* 0x000fc600078e3cff */
[----:B------:R-:W-:Y:S01]  /*9090*/  IMAD R6, R9, 0x8, R0 ;  /* 0x0000000809067824 */ /* 0x000fe200078e0200 */
[----:B------:R-:W-:Y:S01]  /*90a0*/  SHF.L.U32 R5, R11, 0x1f, RZ ;  /* 0x0000001f0b057819 */ /* 0x000fe200000006ff */
[----:B-1----:R-:W-:Y:S06]  /*90b0*/  @!P0 BRA `(.L_x_187) ;  /* 0x0000000400008947 */ /* 0x002fec0003800000 */
.L_x_200:
[----:B------:R-:W1:Y:S01]  /*90c0*/  SYNCS.PHASECHK.TRANS64.TRYWAIT P0, [R6+URZ], R5 ;  /* 0x00000005060075a7 */ /* 0x000e62000800017f */
[----:B------:R-:W-:-:S05]  /*90d0*/  VIADD R2, R9, 0x1 ;  /* 0x0000000109027836 */ /* 0x000fca0000000000 */
[----:B------:R-:W-:-:S04]  /*90e0*/  ISETP.NE.AND P1, PT, R2, 0x4, PT ;  /* 0x000000040200780c */ /* 0x000fc80003f25270 */
[----:B0-----:R-:W-:Y:S02]  /*90f0*/  SEL R4, RZ, 0x1, P1 ;  /* 0x00000001ff047807 */ /* 0x001fe40000800000 */
[----:B------:R-:W-:Y:S02]  /*9100*/  SEL R3, R2, RZ, P1 ;  /* 0x000000ff02037207 */ /* 0x000fe40000800000 */
[----:B------:R-:W-:Y:S01]  /*9110*/  LOP3.LUT R4, R11, R4, RZ, 0x3c, !PT ;  /* 0x000000040b047212 */ /* 0x000fe200078e3cff */
[----:B-1----:R-:W-:Y:S06]  /*9120*/  @!P0 BRA `(.L_x_188) ;  /* 0x0000000000f88947 */ /* 0x002fec0003800000 */
.L_x_201:
[----:B------:R-:W-:Y:S01]  /*9130*/  IMAD R3, R3, 0x8, R0 ;  /* 0x0000000803037824 */ /* 0x000fe200078e0200 */
[----:B------:R-:W-:-:S07]  /*9140*/  SHF.L.U32 R0, R4, 0x1f, RZ ;  /* 0x0000001f04007819 */ /* 0x000fce00000006ff */
.L_x_189:
[----:B-1----:R1:W2:Y:S02]  /*9150*/  SYNCS.PHASECHK.TRANS64.TRYWAIT P0, [R3+URZ], R0 ;  /* 0x00000000030075a7 */ /* 0x0022a4000800017f */
[----:B--2---:R-:W-:Y:S05]  /*9160*/  @!P0 NANOSLEEP.SYNCS 0x989680 ;  /* 0x009896800000895d */ /* 0x004fea0003900000 */
[----:B------:R-:W2:Y:S02]  /*9170*/  @!P0 SYNCS.PHASECHK.TRANS64 P0, [R3+URZ], R0 ;  /* 0x00000000030085a7 */ /* 0x000ea4000800007f */
[----:B--2---:R-:W-:Y:S05]  /*9180*/  @!P0 BRA `(.L_x_189) ;  /* 0xfffffffc00f08947 */ /* 0x004fea000383ffff */
.L_x_184:
[----:B------:R-:W-:Y:S05]  /*9190*/  BSYNC B0 ;  /* 0x0000000000007941 */ /* 0x000fea0003800000 */
.L_x_183:
[----:B------:R-:W-:Y:S05]  /*91a0*/  EXIT ;  /* 0x000000000000794d */ /* 0x000fea0003800000 */
.L_x_14:
[----:B0-----:R0:W2:Y:S02]  /*91b0*/  SYNCS.PHASECHK.TRANS64.TRYWAIT P0, [R13+URZ+-0x8], R10 ;  /* 0xfffff80a0d0075a7 */ /* 0x0010a4000800017f */
[----:B--2---:R-:W-:Y:S05]  /*91c0*/  @!P0 NANOSLEEP.SYNCS 0x989680 ;  /* 0x009896800000895d */ /* 0x004fea0003900000 */
[----:B------:R-:W2:Y:S02]  /*91d0*/  @!P0 SYNCS.PHASECHK.TRANS64 P0, [R13+URZ+-0x8], R10 ;  /* 0xfffff80a0d0085a7 */ /* 0x000ea4000800007f */
[----:B--2---:R-:W-:Y:S05]  /*91e0*/  @!P0 BRA `(.L_x_14) ;  /* 0xfffffffc00f08947 */ /* 0x004fea000383ffff */
[----:B------:R-:W-:Y:S05]  /*91f0*/  BRA `(.L_x_190) ;  /* 0xffffff8000d47947 */ /* 0x000fea000383ffff */
.L_x_19:
[----:B--2---:R-:W-:-:S04]  /*9200*/  IMAD.U32 R11, RZ, RZ, UR4 ;  /* 0x00000004ff0b7e24 */ /* 0x004fc8000f8e00ff */
[----:B------:R2:W3:Y:S03]  /*9210*/  SYNCS.PHASECHK.TRANS64.TRYWAIT P0, [R11+URZ], R10 ;  /* 0x0000000a0b0075a7 */ /* 0x0004e6000800017f */
[----:B---3--:R-:W-:Y:S05]  /*9220*/  @!P0 NANOSLEEP.SYNCS 0x989680 ;  /* 0x009896800000895d */ /* 0x008fea0003900000 */
[----:B------:R-:W3:Y:S02]  /*9230*/  @!P0 SYNCS.PHASECHK.TRANS64 P0, [R11+URZ], R10 ;  /* 0x0000000a0b0085a7 */ /* 0x000ee4000800007f */
[----:B---3--:R-:W-:Y:S05]  /*9240*/  @!P0 BRA `(.L_x_19) ;  /* 0xfffffffc00ec8947 */ /* 0x008fea000383ffff */
[----:B------:R-:W-:Y:S05]  /*9250*/  BRA `(.L_x_18) ;  /* 0xffffff8800007947 */ /* 0x000fea000383ffff */
.L_x_25:
[----:B--2---:R-:W-:-:S04]  /*9260*/  IMAD.U32 R146, RZ, RZ, UR16 ;  /* 0x00000010ff927e24 */ /* 0x004fc8000f8e00ff */
[----:B------:R2:W3:Y:S03]  /*9270*/  SYNCS.PHASECHK.TRANS64.TRYWAIT P0, [R146+URZ], R11 ;  /* 0x0000000b920075a7 */ /* 0x0004e6000800017f */
[----:B---3--:R-:W-:Y:S05]  /*9280*/  @!P0 NANOSLEEP.SYNCS 0x989680 ;  /* 0x009896800000895d */ /* 0x008fea0003900000 */
[----:B------:R-:W3:Y:S02]  /*9290*/  @!P0 SYNCS.PHASECHK.TRANS64 P0, [R146+URZ], R11 ;  /* 0x0000000b920085a7 */ /* 0x000ee4000800007f */
[----:B---3--:R-:W-:Y:S05]  /*92a0*/  @!P0 BRA `(.L_x_25) ;  /* 0xfffffffc00ec8947 */ /* 0x008fea000383ffff */
[----:B------:R-:W-:Y:S05]  /*92b0*/  BRA `(.L_x_24) ;  /* 0xffffff9000687947 */ /* 0x000fea000383ffff */
.L_x_33:
[----:B---3--:R3:W4:Y:S02]  /*92c0*/  SYNCS.PHASECHK.TRANS64.TRYWAIT P0, [R13+URZ+0x8], R10 ;  /* 0x0000080a0d0075a7 */ /* 0x008724000800017f */
[----:B----4-:R-:W-:Y:S05]  /*92d0*/  @!P0 NANOSLEEP.SYNCS 0x989680 ;  /* 0x009896800000895d */ /* 0x010fea0003900000 */
[----:B------:R-:W4:Y:S02]  /*92e0*/  @!P0 SYNCS.PHASECHK.TRANS64 P0, [R13+URZ+0x8], R10 ;  /* 0x0000080a0d0085a7 */ /* 0x000f24000800007f */
[----:B----4-:R-:W-:Y:S05]  /*92f0*/  @!P0 BRA `(.L_x_33) ;  /* 0xfffffffc00f08947 */ /* 0x010fea000383ffff */
[----:B------:R-:W-:Y:S05]  /*9300*/  BRA `(.L_x_191) ;  /* 0xffffff9c00c87947 */ /* 0x000fea000383ffff */
.L_x_170:
[----:B------:R-:W-:Y:S01]  /*9310*/  BSSY B1, `(.L_x_192) ;  /* 0x0000006000017945 */ /* 0x000fe20003800000 */
[----:B------:R-:W-:-:S07]  /*9320*/  IMAD.MOV.U32 R6, RZ, RZ, -0x1 ;  /* 0xffffffffff067424 */ /* 0x000fce00078e00ff */
[----:B------:R-:W-:Y:S05]  /*9330*/  WARPSYNC.COLLECTIVE R6, `(.L_x_193) ;  /* 0x00000000060c7348 */ /* 0x000fea0003c00000 */
[----:B------:R-:W-:Y:S02]  /*9340*/  ELECT P1, UR62, PT ;  /* 0x00000000003e782f */ /* 0x000fe40003820000 */
[----:B------:R-:W-:Y:S01]  /*9350*/  MOV R6, UR62 ;  /* 0x0000003e00067c02 */ /* 0x000fe20008000f00 */
[----:B------:R-:W-:Y:S10]  /*9360*/  ENDCOLLECTIVE ;  /* 0x000000000000791b */ /* 0x000ff40003800000 */
.L_x_193:
[----:B------:R-:W-:Y:S05]  /*9370*/  BSYNC B1 ;  /* 0x0000000000017941 */ /* 0x000fea0003800000 */
.L_x_192:
[----:B------:R-:W-:Y:S05]  /*9380*/  BRA `(.L_x_194) ;  /* 0xfffffff000087947 */ /* 0x000fea000383ffff */
.L_x_173:
[----:B-1----:R1:W2:Y:S02]  /*9390*/  SYNCS.PHASECHK.TRANS64.TRYWAIT P1, [R13+URZ+0x20], R6 ;  /* 0x000020060d0075a7 */ /* 0x0022a4000802017f */
[----:B--2---:R-:W-:Y:S05]  /*93a0*/  @!P1 NANOSLEEP.SYNCS 0x989680 ;  /* 0x009896800000995d */ /* 0x004fea0003900000 */
[----:B------:R-:W2:Y:S02]  /*93b0*/  @!P1 SYNCS.PHASECHK.TRANS64 P1, [R13+URZ+0x20], R6 ;  /* 0x000020060d0095a7 */ /* 0x000ea4000802007f */
[----:B--2---:R-:W-:Y:S05]  /*93c0*/  @!P1 BRA `(.L_x_173) ;  /* 0xfffffffc00f09947 */ /* 0x004fea000383ffff */
[----:B------:R-:W-:Y:S05]  /*93d0*/  BRA `(.L_x_195) ;  /* 0xfffffff0003c7947 */ /* 0x000fea000383ffff */
.L_x_182:
[----:B------:R-:W-:Y:S01]  /*93e0*/  BSSY B0, `(.L_x_196) ;  /* 0x0000006000007945 */ /* 0x000fe20003800000 */
[----:B------:R-:W-:-:S07]  /*93f0*/  IMAD.MOV.U32 R6, RZ, RZ, -0x1 ;  /* 0xffffffffff067424 */ /* 0x000fce00078e00ff */
[----:B------:R-:W-:Y:S05]  /*9400*/  WARPSYNC.COLLECTIVE R6, `(.L_x_197) ;  /* 0x00000000060c7348 */ /* 0x000fea0003c00000 */
[----:B------:R-:W-:Y:S02]  /*9410*/  ELECT P1, UR62, PT ;  /* 0x00000000003e782f */ /* 0x000fe40003820000 */
[----:B------:R-:W-:Y:S01]  /*9420*/  MOV R6, UR62 ;  /* 0x0000003e00067c02 */ /* 0x000fe20008000f00 */
[----:B------:R-:W-:Y:S10]  /*9430*/  ENDCOLLECTIVE ;  /* 0x000000000000791b */ /* 0x000ff40003800000 */
.L_x_197:
[----:B------:R-:W-:Y:S05]  /*9440*/  BSYNC B0 ;  /* 0x0000000000007941 */ /* 0x000fea0003800000 */
.L_x_196:
[----:B------:R-:W-:Y:S01]  /*9450*/  PLOP3.LUT P0, PT, P1, PT, PT, 0x80, 0x0 ;  /* 0x000000000000781c */ /* 0x000fe20000f0f070 */
[----:B------:R-:W-:-:S12]  /*9460*/  BRA `(.L_x_198) ;  /* 0xfffffff800987947 */ /* 0x000fd8000383ffff */
.L_x_186:
[----:B0-----:R0:W1:Y:S02]  /*9470*/  SYNCS.PHASECHK.TRANS64.TRYWAIT P0, [R5+URZ], R2 ;  /* 0x00000002050075a7 */ /* 0x001064000800017f */
[----:B-1----:R-:W-:Y:S05]  /*9480*/  @!P0 NANOSLEEP.SYNCS 0x989680 ;  /* 0x009896800000895d */ /* 0x002fea0003900000 */
[----:B------:R-:W1:Y:S02]  /*9490*/  @!P0 SYNCS.PHASECHK.TRANS64 P0, [R5+URZ], R2 ;  /* 0x00000002050085a7 */ /* 0x000e64000800007f */
[----:B-1----:R-:W-:Y:S05]  /*94a0*/  @!P0 BRA `(.L_x_186) ;  /* 0xfffffffc00f08947 */ /* 0x002fea000383ffff */
[----:B------:R-:W-:Y:S05]  /*94b0*/  BRA `(.L_x_199) ;  /* 0xfffffff800dc7947 */ /* 0x000fea000383ffff */
.L_x_187:
[----:B0-----:R0:W1:Y:S02]  /*94c0*/  SYNCS.PHASECHK.TRANS64.TRYWAIT P0, [R7+URZ], R4 ;  /* 0x00000004070075a7 */ /* 0x001064000800017f */
[----:B-1----:R-:W-:Y:S05]  /*94d0*/  @!P0 NANOSLEEP.SYNCS 0x989680 ;  /* 0x009896800000895d */ /* 0x002fea0003900000 */
[----:B------:R-:W1:Y:S02]  /*94e0*/  @!P0 SYNCS.PHASECHK.TRANS64 P0, [R7+URZ], R4 ;  /* 0x00000004070085a7 */ /* 0x000e64000800007f */
[----:B-1----:R-:W-:Y:S05]  /*94f0*/  @!P0 BRA `(.L_x_187) ;  /* 0xfffffffc00f08947 */ /* 0x002fea000383ffff */
[----:B------:R-:W-:Y:S05]  /*9500*/  BRA `(.L_x_200) ;  /* 0xfffffff800ec7947 */ /* 0x000fea000383ffff */
.L_x_188:
[----:B0-----:R0:W1:Y:S02]  /*9510*/  SYNCS.PHASECHK.TRANS64.TRYWAIT P0, [R6+URZ], R5 ;  /* 0x00000005060075a7 */ /* 0x001064000800017f */
[----:B-1----:R-:W-:Y:S05]  /*9520*/  @!P0 NANOSLEEP.SYNCS 0x989680 ;  /* 0x009896800000895d */ /* 0x002fea0003900000 */
[----:B------:R-:W1:Y:S02]  /*9530*/  @!P0 SYNCS.PHASECHK.TRANS64 P0, [R6+URZ], R5 ;  /* 0x00000005060085a7 */ /* 0x000e64000800007f */
[----:B-1----:R-:W-:Y:S05]  /*9540*/  @!P0 BRA `(.L_x_188) ;  /* 0xfffffffc00f08947 */ /* 0x002fea000383ffff */
[----:B------:R-:W-:Y:S05]  /*9550*/  BRA `(.L_x_201) ;  /* 0xfffffff800f47947 */ /* 0x000fea000383ffff */
.L_x_202:
[----:B------:R-:W-:-:S00]  /*9560*/  BRA `(.L_x_202) ;  /* 0xfffffffc00fc7947 */ /* 0x000fc0000383ffff */
[----:B------:R-:W-:-:S00]  /*9570*/  NOP ;  /* 0x0000000000007918 */ /* 0x000fc00000000000 */
        /* <DEDUP_REMOVED lines=8> */
.L_x_203:


//--------------------- .nv.shared._ZN7cutlass13device_kernelINS_4gemm6kernel13GemmUniversalIN4cute5tupleIJiiiiEEENS1_10collective13CollectiveMmaINS1_37MainloopSm90TmaGmmaWarpSpecializedFP8ILi4ENS5_IJNS4_1CILi1EEESB_SB_EEENS1_32KernelTmaWarpSpecializedPingpongEEENS5_IJNSA_ILi64EEENSA_ILi128EEESG_EEENS_12float_e4m3_tENS5_IJlSB_lEEESI_SJ_NS4_8TiledMMAINS4_8MMA_AtomIJNS4_4SM904GMMA31MMA_64x128x32_F32E4M3E4M3_SS_TNILNSN_7ScaleInE1ELSP_1EEEEEENS4_6LayoutISC_NS5_IJNSA_ILi0EEEST_ST_EEEEENS5_IJNS4_10UnderscoreESW_SW_EEEEENS4_13SM90_TMA_LOADENS4_14ComposedLayoutINS4_7SwizzleILi3ELi4ELi3EEENS4_18smem_ptr_flag_bitsILi8EEENSS_INS5_IJNSA_ILi8EEESG_EEENS5_IJSG_SB_EEEEEEEvNS4_8identityESZ_S19_vS1A_EENS_8epilogue10collective6detail29Sm90TmaWarpSpecializedAdapterINS1D_15DefaultEpilogueISI_SJ_SJ_NS1C_6thread17LinearCombinationISI_Li1EffLNS1H_9ScaleType4KindE0ELNS_15FloatRoundStyleE2ESI_EENS1_15EpilogueDefaultEEEEEvvEEEEvNT_6ParamsE --------------------------
	.section	.nv.shared._ZN7cutlass13device_kernelINS_4gemm6kernel13GemmUniversalIN4cute5tupleIJiiiiEEENS1_10collective13CollectiveMmaINS1_37MainloopSm90TmaGmmaWarpSpecializedFP8ILi4ENS5_IJNS4_1CILi1EEESB_SB_EEENS1_32KernelTmaWarpSpecializedPingpongEEENS5_IJNSA_ILi64EEENSA_ILi128EEESG_EEENS_12float_e4m3_tENS5_IJlSB_lEEESI_SJ_NS4_8TiledMMAINS4_8MMA_AtomIJNS4_4SM904GMMA31MMA_64x128x32_F32E4M3E4M3_SS_TNILNSN_7ScaleInE1ELSP_1EEEEEENS4_6LayoutISC_NS5_IJNSA_ILi0EEEST_ST_EEEEENS5_IJNS4_10UnderscoreESW_SW_EEEEENS4_13SM90_TMA_LOADENS4_14ComposedLayoutINS4_7SwizzleILi3ELi4ELi3EEENS4_18smem_ptr_flag_bitsILi8EEENSS_INS5_IJNSA_ILi8EEESG_EEENS5_IJSG_SB_EEEEEEEvNS4_8identityESZ_S19_vS1A_EENS_8epilogue10collective6detail29Sm90TmaWarpSpecializedAdapterINS1D_15DefaultEpilogueISI_SJ_SJ_NS1C_6thread17LinearCombinationISI_Li1EffLNS1H_9ScaleType4KindE0ELNS_15FloatRoundStyleE2ESI_EENS1_15EpilogueDefaultEEEEEvvEEEEvNT_6ParamsE,"aw",@nobits
	.sectionflags	@""
	.align	16
	.zero		1024


//--------------------- .nv.shared.reserved.0     --------------------------
	.section	.nv.shared.reserved.0,"aw",@nobits
	.weak		__nv_reservedSMEM_offset_0_alias
	.size		__nv_reservedSMEM_offset_0_alias, 0, 0
	.other		__nv_reservedSMEM_offset_0_alias,@"STO_CUDA_RESERVED_SHARED STV_DEFAULT"
__nv_reservedSMEM_offset_0_alias:
	.zero		0


//--------------------- .nv.global                --------------------------
	.section	.nv.global,"aw",@nobits
.nv.global:
	.type		_ZN39_INTERNAL_690db45c_4_k_cu_3f1f2c4f_28884cute1_E,@object
	.size		_ZN39_INTERNAL_690db45c_4_k_cu_3f1f2c4f_28884cute1_E,(_ZN39_INTERNAL_690db45c_4_k_cu_3f1f2c4f_28884cuda3std3__45__cpo6cbeginE - _ZN39_INTERNAL_690db45c_4_k_cu_3f1f2c4f_28884cute1_E)
_ZN39_INTERNAL_690db45c_4_k_cu_3f1f2c4f_28884cute1_E:
	.zero		1
	.type		_ZN39_INTERNAL_690db45c_4_k_cu_3f1f2c4f_28884cuda3std3__45__cpo6cbeginE,@object
	.size		_ZN39_INTERNAL_690db45c_4_k_cu_3f1f2c4f_28884cuda3std3__45__cpo6cbeginE,(_ZN39_INTERNAL_690db45c_4_k_cu_3f1f2c4f_28884cuda3std3__48in_placeE - _ZN39_INTERNAL_690db45c_4_k_cu_3f1f2c4f_28884cuda3std3__45__cpo6cbeginE)
_ZN39_INTERNAL_690db45c_4_k_cu_3f1f2c4f_28884cuda3std3__45__cpo6cbeginE:
	.zero		1
	.type		_ZN39_INTERNAL_690db45c_4_k_cu_3f1f2c4f_28884cuda3std3__48in_placeE,@object
	.size		_ZN39_INTERNAL_690db45c_4_k_cu_3f1f2c4f_28884cuda3std3__48in_placeE,(_ZN39_INTERNAL_690db45c_4_k_cu_3f1f2c4f_28884cuda3std6ranges3__45__cpo9iter_moveE - _ZN39_INTERNAL_690db45c_4_k_cu_3f1f2c4f_28884cuda3std3__48in_placeE)
_ZN39_INTERNAL_690db45c_4_k_cu_3f1f2c4f_28884cuda3std3__48in_placeE:
	.zero		1
	.type		_ZN39_INTERNAL_690db45c_4_k_cu_3f1f2c4f_28884cuda3std6ranges3__45__cpo9iter_moveE,@object
	.size		_ZN39_INTERNAL_690db45c_4_k_cu_3f1f2c4f_28884cuda3std6ranges3__45__cpo9iter_moveE,(_ZN39_INTERNAL_690db45c_4_k_cu_3f1f2c4f_28884cuda3std3__45__cpo5beginE - _ZN39_INTERNAL_690db45c_4_k_cu_3f1f2c4f_28884cuda3std6ranges3__45__cpo9iter_moveE)
_ZN39_INTERNAL_690db45c_4_k_cu_3f1f2c4f_28884cuda3std6ranges3__45__cpo9iter_moveE:
	.zero		1
	.type		_ZN39_INTERNAL_690db45c_4_k_cu_3f1f2c4f_28884cuda3std3__45__cpo5beginE,@object
	.size		_ZN39_INTERNAL_690db45c_4_k_cu_3f1f2c4f_28884cuda3std3__45__cpo5beginE,(_ZN39_INTERNAL_690db45c_4_k_cu_3f1f2c4f_28884cuda3std3__441_GLOBAL__N__690db45c_4_k_cu_3f1f2c4f_28886ignoreE - _ZN39_INTERNAL_690db45c_4_k_cu_3f1f2c4f_28884cuda3std3__45__cpo5beginE)
_ZN39_INTERNAL_690db45c_4_k_cu_3f1f2c4f_28884cuda3std3__45__cpo5beginE:
	.zero		1
	.type		_ZN39_INTERNAL_690db45c_4_k_cu_3f1f2c4f_28884cuda3std3__441_GLOBAL__N__690db45c_4_k_cu_3f1f2c4f_28886ignoreE,@object
	.size		_ZN39_INTERNAL_690db45c_4_k_cu_3f1f2c4f_28884cuda3std3__441_GLOBAL__N__690db45c_4_k_cu_3f1f2c4f_28886ignoreE,(_ZN39_INTERNAL_690db45c_4_k_cu_3f1f2c4f_28884cute7productE - _ZN39_INTERNAL_690db45c_4_k_cu_3f1f2c4f_28884cuda3std3__441_GLOBAL__N__690db45c_4_k_cu_3f1f2c4f_28886ignoreE)
_ZN39_INTERNAL_690db45c_4_k_cu_3f1f2c4f_28884cuda3std3__441_GLOBAL__N__690db45c_4_k_cu_3f1f2c4f_28886ignoreE:
	.zero		1
	.type		_ZN39_INTERNAL_690db45c_4_k_cu_3f1f2c4f_28884cute7productE,@object
	.size		_ZN39_INTERNAL_690db45c_4_k_cu_3f1f2c4f_28884cute7productE,(_ZN39_INTERNAL_690db45c_4_k_cu_3f1f2c4f_28884cuda3std3__45__cpo3endE - _ZN39_INTERNAL_690db45c_4_k_cu_3f1f2c4f_28884cute7productE)
_ZN39_INTERNAL_690db45c_4_k_cu_3f1f2c4f_28884cute7productE:
	.zero		1
	.type		_ZN39_INTERNAL_690db45c_4_k_cu_3f1f2c4f_28884cuda3std3__45__cpo3endE,@object
	.size		_ZN39_INTERNAL_690db45c_4_k_cu_3f1f2c4f_28884cuda3std3__45__cpo3endE,(_ZN39_INTERNAL_690db45c_4_k_cu_3f1f2c4f_28884cuda3std3__419piecewise_constructE - _ZN39_INTERNAL_690db45c_4_k_cu_3f1f2c4f_28884cuda3std3__45__cpo3endE)
_ZN39_INTERNAL_690db45c_4_k_cu_3f1f2c4f_28884cuda3std3__45__cpo3endE:
	.zero		1
	.type		_ZN39_INTERNAL_690db45c_4_k_cu_3f1f2c4f_28884cuda3std3__419piecewise_constructE,@object
	.size		_ZN39_INTERNAL_690db45c_4_k_cu_3f1f2c4f_28884cuda3std3__419piecewise_constructE,(_ZN39_INTERNAL_690db45c_4_k_cu_3f1f2c4f_28884cuda3std3__45__cpo4cendE - _ZN39_INTERNAL_690db45c_4_k_cu_3f1f2c4f_28884cuda3std3__419piecewise_constructE)
_ZN39_INTERNAL_690db45c_4_k_cu_3f1f2c4f_28884cuda3std3__419piecewise_constructE:
	.zero		1
	.type		_ZN39_INTERNAL_690db45c_4_k_cu_3f1f2c4f_28884cuda3std3__45__cpo4cendE,@object
	.size		_ZN39_INTERNAL_690db45c_4_k_cu_3f1f2c4f_28884cuda3std3__45__cpo4cendE,(_ZN39_INTERNAL_690db45c_4_k_cu_3f1f2c4f_28884cuda3std6ranges3__45__cpo4swapE - _ZN39_INTERNAL_690db45c_4_k_cu_3f1f2c4f_28884cuda3std3__45__cpo4cendE)
_ZN39_INTERNAL_690db45c_4_k_cu_3f1f2c4f_28884cuda3std3__45__cpo4cendE:
	.zero		1
	.type		_ZN39_INTERNAL_690db45c_4_k_cu_3f1f2c4f_28884cuda3std6ranges3__45__cpo4swapE,@object
	.size		_ZN39_INTERNAL_690db45c_4_k_cu_3f1f2c4f_28884cuda3std6ranges3__45__cpo4swapE,(.L_7 - _ZN39_INTERNAL_690db45c_4_k_cu_3f1f2c4f_28884cuda3std6ranges3__45__cpo4swapE)
_ZN39_INTERNAL_690db45c_4_k_cu_3f1f2c4f_28884cuda3std6ranges3__45__cpo4swapE:
	.zero		1
.L_7:


//--------------------- .nv.constant0._ZN7cutlass13device_kernelINS_4gemm6kernel13GemmUniversalIN4cute5tupleIJiiiiEEENS1_10collective13CollectiveMmaINS1_37MainloopSm90TmaGmmaWarpSpecializedFP8ILi4ENS5_IJNS4_1CILi1EEESB_SB_EEENS1_32KernelTmaWarpSpecializedPingpongEEENS5_IJNSA_ILi64EEENSA_ILi128EEESG_EEENS_12float_e4m3_tENS5_IJlSB_lEEESI_SJ_NS4_8TiledMMAINS4_8MMA_AtomIJNS4_4SM904GMMA31MMA_64x128x32_F32E4M3E4M3_SS_TNILNSN_7ScaleInE1ELSP_1EEEEEENS4_6LayoutISC_NS5_IJNSA_ILi0EEEST_ST_EEEEENS5_IJNS4_10UnderscoreESW_SW_EEEEENS4_13SM90_TMA_LOADENS4_14ComposedLayoutINS4_7SwizzleILi3ELi4ELi3EEENS4_18smem_ptr_flag_bitsILi8EEENSS_INS5_IJNSA_ILi8EEESG_EEENS5_IJSG_SB_EEEEEEEvNS4_8identityESZ_S19_vS1A_EENS_8epilogue10collective6detail29Sm90TmaWarpSpecializedAdapterINS1D_15DefaultEpilogueISI_SJ_SJ_NS1C_6thread17LinearCombinationISI_Li1EffLNS1H_9ScaleType4KindE0ELNS_15FloatRoundStyleE2ESI_EENS1_15EpilogueDefaultEEEEEvvEEEEvNT_6ParamsE --------------------------
	.section	.nv.constant0._ZN7cutlass13device_kernelINS_4gemm6kernel13GemmUniversalIN4cute5tupleIJiiiiEEENS1_10collective13CollectiveMmaINS1_37MainloopSm90TmaGmmaWarpSpecializedFP8ILi4ENS5_IJNS4_1CILi1EEESB_SB_EEENS1_32KernelTmaWarpSpecializedPingpongEEENS5_IJNSA_ILi64EEENSA_ILi128EEESG_EEENS_12float_e4m3_tENS5_IJlSB_lEEESI_SJ_NS4_8TiledMMAINS4_8MMA_AtomIJNS4_4SM904GMMA31MMA_64x128x32_F32E4M3E4M3_SS_TNILNSN_7ScaleInE1ELSP_1EEEEEENS4_6LayoutISC_NS5_IJNSA_ILi0EEEST_ST_EEEEENS5_IJNS4_10UnderscoreESW_SW_EEEEENS4_13SM90_TMA_LOADENS4_14ComposedLayoutINS4_7SwizzleILi3ELi4ELi3EEENS4_18smem_ptr_flag_bitsILi8EEENSS_INS5_IJNSA_ILi8EEESG_EEENS5_IJSG_SB_EEEEEEEvNS4_8identityESZ_S19_vS1A_EENS_8epilogue10collective6detail29Sm90TmaWarpSpecializedAdapterINS1D_15DefaultEpilogueISI_SJ_SJ_NS1C_6thread17LinearCombinationISI_Li1EffLNS1H_9ScaleType4KindE0ELNS_15FloatRoundStyleE2ESI_EENS1_15EpilogueDefaultEEEEEvvEEEEvNT_6ParamsE,"a",@progbits
	.sectionflags	@""
	.align	4
.nv.constant0._ZN7cutlass13device_kernelINS_4gemm6kernel13GemmUniversalIN4cute5tupleIJiiiiEEENS1_10collective13CollectiveMmaINS1_37MainloopSm90TmaGmmaWarpSpecializedFP8ILi4ENS5_IJNS4_1CILi1EEESB_SB_EEENS1_32KernelTmaWarpSpecializedPingpongEEENS5_IJNSA_ILi64EEENSA_ILi128EEESG_EEENS_12float_e4m3_tENS5_IJlSB_lEEESI_SJ_NS4_8TiledMMAINS4_8MMA_AtomIJNS4_4SM904GMMA31MMA_64x128x32_F32E4M3E4M3_SS_TNILNSN_7ScaleInE1ELSP_1EEEEEENS4_6LayoutISC_NS5_IJNSA_ILi0EEEST_ST_EEEEENS5_IJNS4_10UnderscoreESW_SW_EEEEENS4_13SM90_TMA_LOADENS4_14ComposedLayoutINS4_7SwizzleILi3ELi4ELi3EEENS4_18smem_ptr_flag_bitsILi8EEENSS_INS5_IJNSA_ILi8EEESG_EEENS5_IJSG_SB_EEEEEEEvNS4_8identityESZ_S19_vS1A_EENS_8epilogue10collective6detail29Sm90TmaWarpSpecializedAdapterINS1D_15DefaultEpilogueISI_SJ_SJ_NS1C_6thread17LinearCombinationISI_Li1EffLNS1H_9ScaleType4KindE0ELNS_15FloatRoundStyleE2ESI_EENS1_15EpilogueDefaultEEEEEvvEEEEvNT_6ParamsE:
	.zero		1664


//--------------------- SYMBOLS --------------------------

	.type		.nv.reservedSmem.offset0,@object
	.size		.nv.reservedSmem.offset0,0x4
